	.target	sm_100a

	.elftype	@"ET_EXEC"


//--------------------- .note.nv.tkinfo           --------------------------
	.section	.note.nv.tkinfo,"",@"SHT_NOTE"
	.sectionflags	@"SHF_NOTE_NV_TKINFO"
	.tkinfo
        /*0018*/ 	.word	0x00000002
        /*0030*/ 	.string	""
        /*0030*/ 	.string	"ptxas"
        /*0030*/ 	.string	"Cuda compilation tools, release 13.0, V13.0.88"
        /*0030*/ 	.string	"Build cuda_13.0.r13.0/compiler.36424714_0"
        /*0030*/ 	.string	"-arch sm_100a -m 64 "



//--------------------- .note.nv.cuinfo           --------------------------
	.section	.note.nv.cuinfo,"",@"SHT_NOTE"
	.sectionflags	@"SHF_NOTE_NV_CUINFO"
        /*0018*/ 	.short	0x0002
        /*001a*/ 	.short	0x0064
        /*001c*/ 	.short	0x0082
	.zero		2


//--------------------- .nv.info                  --------------------------
	.section	.nv.info,"",@"SHT_CUDA_INFO"
	.align	4


	//----- nvinfo : EIATTR_REGCOUNT
	.align		4
        /*0000*/ 	.byte	0x04, 0x2f
        /*0002*/ 	.short	(.L_20 - .L_19)
	.align		4
.L_19:
        /*0004*/ 	.word	index@(_ZN7cutlass13device_kernelINS_4gemm6kernel13GemmUniversalIN4cute5tupleIJiiiiEEENS1_10collective13CollectiveMmaINS1_35MainloopSm100TmaUmmaWarpSpecializedILi5ELi2ELi2ENS5_IJNS4_1CILi2EEESB_NSA_ILi1EEEEEEEENS5_IJNSA_ILi256EEESF_NSA_ILi128EEEEEENS_12float_e5m2_tENS5_IJlSC_lEEESI_SJ_NS4_8TiledMMAINS4_8MMA_AtomIJNS4_10MMA_TraitsINS4_25SM100_MMA_F8F6F4_2x1SM_SSEJSI_SI_fSF_SF_NS4_17integral_constantINS4_4UMMA5MajorELSQ_0EEESR_NSO_INSP_7ScaleInELSS_0EEEST_EEEEEENS4_6LayoutINS5_IJSC_SC_SC_EEENS5_IJNSA_ILi0EEESY_SY_EEEEENS5_IJNS4_10UnderscoreES11_S11_EEEEENS4_28SM100_TMA_2SM_LOAD_MULTICASTENS4_14ComposedLayoutINS4_7SwizzleILi3ELi4ELi3EEENS4_18smem_ptr_flag_bitsILi8EEENSW_INS5_IJNSA_ILi8EEESG_EEENS5_IJSG_SC_EEEEEEEvNS4_8identityENS4_18SM100_TMA_2SM_LOADES1E_vS1F_EENS_8epilogue10collective18CollectiveEpilogueINS1I_23Sm100TmaWarpSpecializedILi4ELi2ELi64ELb0ELb0EEEJNS5_IJSG_SF_SG_EEENS5_IJNSW_ISG_SC_EENSW_INSA_ILi64EEESC_EEEEESI_SJ_SI_SJ_NS1I_6fusion15FusionCallbacksIS1M_NS1S_17LinearCombinationISI_fSI_fLNS_15FloatRoundStyleE2EEES1N_S1R_JEEENS4_5SM1004TMEM4LOAD26SM100_TMEM_LOAD_32dp32b64xENS4_13SM90_TMA_LOADENS15_INS16_ILi2ELi4ELi3EEES19_NSW_INS5_IJS1A_S1P_EEENS5_IJS1P_SC_EEEEEEENS4_39AutoVectorizingCopyWithAssumedAlignmentILi128EEENS4_14SM90_TMA_STOREES27_S29_S29_EEEvvEEEEvNT_6ParamsE)
        /*0008*/ 	.word	0x000000cf


	//----- nvinfo : EIATTR_FRAME_SIZE
	.align		4
.L_20:
        /*000c*/ 	.byte	0x04, 0x11
        /*000e*/ 	.short	(.L_22 - .L_21)
	.align		4
.L_21:
        /*0010*/ 	.word	index@($__internal_2_$__cuda_sm10x_tcgen05_guardrail_trap_unallocated_columns_being_dealloced)
        /*0014*/ 	.word	0x00000000


	//----- nvinfo : EIATTR_FRAME_SIZE
	.align		4
.L_22:
        /*0018*/ 	.byte	0x04, 0x11
        /*001a*/ 	.short	(.L_24 - .L_23)
	.align		4
.L_23:
        /*001c*/ 	.word	index@($__internal_1_$__cuda_sm10x_tcgen05_guardrail_trap_phase_invalid_during_alloc)
        /*0020*/ 	.word	0x00000000


	//----- nvinfo : EIATTR_FRAME_SIZE
	.align		4
.L_24:
        /*0024*/ 	.byte	0x04, 0x11
        /*0026*/ 	.short	(.L_26 - .L_25)
	.align		4
.L_25:
        /*0028*/ 	.word	index@($__internal_0_$__cuda_sm10x_tcgen05_guardrail_trap_col_being_dealloced_not_returned_by_alloc)
        /*002c*/ 	.word	0x00000000


	//----- nvinfo : EIATTR_FRAME_SIZE
	.align		4
.L_26:
        /*0030*/ 	.byte	0x04, 0x11
        /*0032*/ 	.short	(.L_28 - .L_27)
	.align		4
.L_27:
        /*0034*/ 	.word	index@(_ZN7cutlass13device_kernelINS_4gemm6kernel13GemmUniversalIN4cute5tupleIJiiiiEEENS1_10collective13CollectiveMmaINS1_35MainloopSm100TmaUmmaWarpSpecializedILi5ELi2ELi2ENS5_IJNS4_1CILi2EEESB_NSA_ILi1EEEEEEEENS5_IJNSA_ILi256EEESF_NSA_ILi128EEEEEENS_12float_e5m2_tENS5_IJlSC_lEEESI_SJ_NS4_8TiledMMAINS4_8MMA_AtomIJNS4_10MMA_TraitsINS4_25SM100_MMA_F8F6F4_2x1SM_SSEJSI_SI_fSF_SF_NS4_17integral_constantINS4_4UMMA5MajorELSQ_0EEESR_NSO_INSP_7ScaleInELSS_0EEEST_EEEEEENS4_6LayoutINS5_IJSC_SC_SC_EEENS5_IJNSA_ILi0EEESY_SY_EEEEENS5_IJNS4_10UnderscoreES11_S11_EEEEENS4_28SM100_TMA_2SM_LOAD_MULTICASTENS4_14ComposedLayoutINS4_7SwizzleILi3ELi4ELi3EEENS4_18smem_ptr_flag_bitsILi8EEENSW_INS5_IJNSA_ILi8EEESG_EEENS5_IJSG_SC_EEEEEEEvNS4_8identityENS4_18SM100_TMA_2SM_LOADES1E_vS1F_EENS_8epilogue10collective18CollectiveEpilogueINS1I_23Sm100TmaWarpSpecializedILi4ELi2ELi64ELb0ELb0EEEJNS5_IJSG_SF_SG_EEENS5_IJNSW_ISG_SC_EENSW_INSA_ILi64EEESC_EEEEESI_SJ_SI_SJ_NS1I_6fusion15FusionCallbacksIS1M_NS1S_17LinearCombinationISI_fSI_fLNS_15FloatRoundStyleE2EEES1N_S1R_JEEENS4_5SM1004TMEM4LOAD26SM100_TMEM_LOAD_32dp32b64xENS4_13SM90_TMA_LOADENS15_INS16_ILi2ELi4ELi3EEES19_NSW_INS5_IJS1A_S1P_EEENS5_IJS1P_SC_EEEEEEENS4_39AutoVectorizingCopyWithAssumedAlignmentILi128EEENS4_14SM90_TMA_STOREES27_S29_S29_EEEvvEEEEvNT_6ParamsE)
        /*0038*/ 	.word	0x00000000


	//----- nvinfo : EIATTR_MIN_STACK_SIZE
	.align		4
.L_28:
        /*003c*/ 	.byte	0x04, 0x12
        /*003e*/ 	.short	(.L_30 - .L_29)
	.align		4
.L_29:
        /*0040*/ 	.word	index@(_ZN7cutlass13device_kernelINS_4gemm6kernel13GemmUniversalIN4cute5tupleIJiiiiEEENS1_10collective13CollectiveMmaINS1_35MainloopSm100TmaUmmaWarpSpecializedILi5ELi2ELi2ENS5_IJNS4_1CILi2EEESB_NSA_ILi1EEEEEEEENS5_IJNSA_ILi256EEESF_NSA_ILi128EEEEEENS_12float_e5m2_tENS5_IJlSC_lEEESI_SJ_NS4_8TiledMMAINS4_8MMA_AtomIJNS4_10MMA_TraitsINS4_25SM100_MMA_F8F6F4_2x1SM_SSEJSI_SI_fSF_SF_NS4_17integral_constantINS4_4UMMA5MajorELSQ_0EEESR_NSO_INSP_7ScaleInELSS_0EEEST_EEEEEENS4_6LayoutINS5_IJSC_SC_SC_EEENS5_IJNSA_ILi0EEESY_SY_EEEEENS5_IJNS4_10UnderscoreES11_S11_EEEEENS4_28SM100_TMA_2SM_LOAD_MULTICASTENS4_14ComposedLayoutINS4_7SwizzleILi3ELi4ELi3EEENS4_18smem_ptr_flag_bitsILi8EEENSW_INS5_IJNSA_ILi8EEESG_EEENS5_IJSG_SC_EEEEEEEvNS4_8identityENS4_18SM100_TMA_2SM_LOADES1E_vS1F_EENS_8epilogue10collective18CollectiveEpilogueINS1I_23Sm100TmaWarpSpecializedILi4ELi2ELi64ELb0ELb0EEEJNS5_IJSG_SF_SG_EEENS5_IJNSW_ISG_SC_EENSW_INSA_ILi64EEESC_EEEEESI_SJ_SI_SJ_NS1I_6fusion15FusionCallbacksIS1M_NS1S_17LinearCombinationISI_fSI_fLNS_15FloatRoundStyleE2EEES1N_S1R_JEEENS4_5SM1004TMEM4LOAD26SM100_TMEM_LOAD_32dp32b64xENS4_13SM90_TMA_LOADENS15_INS16_ILi2ELi4ELi3EEES19_NSW_INS5_IJS1A_S1P_EEENS5_IJS1P_SC_EEEEEEENS4_39AutoVectorizingCopyWithAssumedAlignmentILi128EEENS4_14SM90_TMA_STOREES27_S29_S29_EEEvvEEEEvNT_6ParamsE)
        /*0044*/ 	.word	0x00000000
.L_30:


//--------------------- .nv.compat                --------------------------
	.section	.nv.compat,"",@"SHT_CUDA_COMPAT_INFO"
	.align	4
        /*0000*/ 	.byte	0x02, 0x09, 0x01, 0x00, 0x02, 0x02, 0x02, 0x00, 0x02, 0x05, 0x05, 0x00, 0x03, 0x07, 0x01, 0x01
        /*0010*/ 	.byte	0x02, 0x03, 0x01, 0x00, 0x02, 0x06, 0x01, 0x00, 0x04, 0x0b, 0x08, 0x00, 0x09, 0x00, 0x00, 0x00
        /*0020*/ 	.byte	0x00, 0x00, 0x00, 0x00


//--------------------- .nv.info._ZN7cutlass13device_kernelINS_4gemm6kernel13GemmUniversalIN4cute5tupleIJiiiiEEENS1_10collective13CollectiveMmaINS1_35MainloopSm100TmaUmmaWarpSpecializedILi5ELi2ELi2ENS5_IJNS4_1CILi2EEESB_NSA_ILi1EEEEEEEENS5_IJNSA_ILi256EEESF_NSA_ILi128EEEEEENS_12float_e5m2_tENS5_IJlSC_lEEESI_SJ_NS4_8TiledMMAINS4_8MMA_AtomIJNS4_10MMA_TraitsINS4_25SM100_MMA_F8F6F4_2x1SM_SSEJSI_SI_fSF_SF_NS4_17integral_constantINS4_4UMMA5MajorELSQ_0EEESR_NSO_INSP_7ScaleInELSS_0EEEST_EEEEEENS4_6LayoutINS5_IJSC_SC_SC_EEENS5_IJNSA_ILi0EEESY_SY_EEEEENS5_IJNS4_10UnderscoreES11_S11_EEEEENS4_28SM100_TMA_2SM_LOAD_MULTICASTENS4_14ComposedLayoutINS4_7SwizzleILi3ELi4ELi3EEENS4_18smem_ptr_flag_bitsILi8EEENSW_INS5_IJNSA_ILi8EEESG_EEENS5_IJSG_SC_EEEEEEEvNS4_8identityENS4_18SM100_TMA_2SM_LOADES1E_vS1F_EENS_8epilogue10collective18CollectiveEpilogueINS1I_23Sm100TmaWarpSpecializedILi4ELi2ELi64ELb0ELb0EEEJNS5_IJSG_SF_SG_EEENS5_IJNSW_ISG_SC_EENSW_INSA_ILi64EEESC_EEEEESI_SJ_SI_SJ_NS1I_6fusion15FusionCallbacksIS1M_NS1S_17LinearCombinationISI_fSI_fLNS_15FloatRoundStyleE2EEES1N_S1R_JEEENS4_5SM1004TMEM4LOAD26SM100_TMEM_LOAD_32dp32b64xENS4_13SM90_TMA_LOADENS15_INS16_ILi2ELi4ELi3EEES19_NSW_INS5_IJS1A_S1P_EEENS5_IJS1P_SC_EEEEEEENS4_39AutoVectorizingCopyWithAssumedAlignmentILi128EEENS4_14SM90_TMA_STOREES27_S29_S29_EEEvvEEEEvNT_6ParamsE --------------------------
	.section	.nv.info._ZN7cutlass13device_kernelINS_4gemm6kernel13GemmUniversalIN4cute5tupleIJiiiiEEENS1_10collective13CollectiveMmaINS1_35MainloopSm100TmaUmmaWarpSpecializedILi5ELi2ELi2ENS5_IJNS4_1CILi2EEESB_NSA_ILi1EEEEEEEENS5_IJNSA_ILi256EEESF_NSA_ILi128EEEEEENS_12float_e5m2_tENS5_IJlSC_lEEESI_SJ_NS4_8TiledMMAINS4_8MMA_AtomIJNS4_10MMA_TraitsINS4_25SM100_MMA_F8F6F4_2x1SM_SSEJSI_SI_fSF_SF_NS4_17integral_constantINS4_4UMMA5MajorELSQ_0EEESR_NSO_INSP_7ScaleInELSS_0EEEST_EEEEEENS4_6LayoutINS5_IJSC_SC_SC_EEENS5_IJNSA_ILi0EEESY_SY_EEEEENS5_IJNS4_10UnderscoreES11_S11_EEEEENS4_28SM100_TMA_2SM_LOAD_MULTICASTENS4_14ComposedLayoutINS4_7SwizzleILi3ELi4ELi3EEENS4_18smem_ptr_flag_bitsILi8EEENSW_INS5_IJNSA_ILi8EEESG_EEENS5_IJSG_SC_EEEEEEEvNS4_8identityENS4_18SM100_TMA_2SM_LOADES1E_vS1F_EENS_8epilogue10collective18CollectiveEpilogueINS1I_23Sm100TmaWarpSpecializedILi4ELi2ELi64ELb0ELb0EEEJNS5_IJSG_SF_SG_EEENS5_IJNSW_ISG_SC_EENSW_INSA_ILi64EEESC_EEEEESI_SJ_SI_SJ_NS1I_6fusion15FusionCallbacksIS1M_NS1S_17LinearCombinationISI_fSI_fLNS_15FloatRoundStyleE2EEES1N_S1R_JEEENS4_5SM1004TMEM4LOAD26SM100_TMEM_LOAD_32dp32b64xENS4_13SM90_TMA_LOADENS15_INS16_ILi2ELi4ELi3EEES19_NSW_INS5_IJS1A_S1P_EEENS5_IJS1P_SC_EEEEEEENS4_39AutoVectorizingCopyWithAssumedAlignmentILi128EEENS4_14SM90_TMA_STOREES27_S29_S29_EEEvvEEEEvNT_6ParamsE,"",@"SHT_CUDA_INFO"
	.sectionflags	@""
	.align	4


	//----- nvinfo : EIATTR_CUDA_API_VERSION
	.align		4
        /*0000*/ 	.byte	0x04, 0x37
        /*0002*/ 	.short	(.L_32 - .L_31)
.L_31:
        /*0004*/ 	.word	0x00000082


	//----- nvinfo : EIATTR_KPARAM_INFO
	.align		4
.L_32:
        /*0008*/ 	.byte	0x04, 0x17
        /*000a*/ 	.short	(.L_34 - .L_33)
.L_33:
        /*000c*/ 	.word	0x00000000
        /*0010*/ 	.short	0x0000
        /*0012*/ 	.short	0x0000
        /*0014*/ 	.byte	0x00, 0xf0, 0x01, 0x20


	//----- nvinfo : EIATTR_AT_ENTRY_FRAGMENTS
	.align		4
.L_34:
        /*0018*/ 	.byte	0x04, 0x4f
        /*001a*/ 	.short	(.L_36 - .L_35)


	//   ....[0]....
.L_35:
        /*001c*/ 	.word	0x00000007


	//----- nvinfo : EIATTR_RESERVED_SMEM_USED
	.align		4
.L_36:
        /*0020*/ 	.byte	0x01, 0x41
	.zero		2


	//----- nvinfo : EIATTR_SPARSE_MMA_MASK
	.align		4
        /*0024*/ 	.byte	0x03, 0x50
        /*0026*/ 	.short	0x0000


	//----- nvinfo : EIATTR_TCGEN05_2CTA_USED
	.align		4
        /*0028*/ 	.byte	0x01, 0x52
	.zero		2


	//----- nvinfo : EIATTR_MAXREG_COUNT
	.align		4
        /*002c*/ 	.byte	0x03, 0x1b
        /*002e*/ 	.short	0x00ff


	//----- nvinfo : EIATTR_NUM_BARRIERS
	.align		4
        /*0030*/ 	.byte	0x02, 0x4c
        /*0032*/ 	.byte	0x07
	.zero		1


	//----- nvinfo : EIATTR_EXTERNS
	.align		4
        /*0034*/ 	.byte	0x04, 0x0f
        /*0036*/ 	.short	(.L_38 - .L_37)


	//   ....[0]....
	.align		4
.L_37:
        /*0038*/ 	.word	index@(__assertfail)


	//----- nvinfo : EIATTR_MERCURY_ISA_VERSION
	.align		4
.L_38:
        /*003c*/ 	.byte	0x03, 0x5f
        /*003e*/ 	.short	0x0101


	//----- nvinfo : EIATTR_INT_WARP_WIDE_INSTR_OFFSETS
	.align		4
        /*0040*/ 	.byte	0x04, 0x31
        /*0042*/ 	.short	(.L_40 - .L_39)


	//   ....[0]....
.L_39:
        /*0044*/ 	.word	0x00000d50


	//   ....[1]....
        /*0048*/ 	.word	0x00000df0


	//   ....[2]....
        /*004c*/ 	.word	0x00004230


	//   ....[3]....
        /*0050*/ 	.word	0x00004250


	//   ....[4]....
        /*0054*/ 	.word	0x00004280


	//   ....[5]....
        /*0058*/ 	.word	0x00004dc0


	//   ....[6]....
        /*005c*/ 	.word	0x00004e30


	//   ....[7]....
        /*0060*/ 	.word	0x00004f10


	//   ....[8]....
        /*0064*/ 	.word	0x00004f90


	//   ....[9]....
        /*0068*/ 	.word	0x00005090


	//   ....[10]....
        /*006c*/ 	.word	0x00005110


	//   ....[11]....
        /*0070*/ 	.word	0x00005200


	//   ....[12]....
        /*0074*/ 	.word	0x000052b0


	//----- nvinfo : EIATTR_COOP_GROUP_MASK_REGIDS
	.align		4
.L_40:
        /*0078*/ 	.byte	0x04, 0x29
        /*007a*/ 	.short	(.L_42 - .L_41)


	//   ....[0]....
.L_41:
        /*007c*/ 	.word	0xffffffff


	//   ....[1]....
        /*0080*/ 	.word	0xffffffff


	//   ....[2]....
        /*0084*/ 	.word	0xffffffff


	//   ....[3]....
        /*0088*/ 	.word	0xffffffff


	//   ....[4]....
        /*008c*/ 	.word	0xffffffff


	//   ....[5]....
        /*0090*/ 	.word	0xffffffff


	//   ....[6]....
        /*0094*/ 	.word	0xffffffff


	//   ....[7]....
        /*0098*/ 	.word	0xffffffff


	//   ....[8]....
        /*009c*/ 	.word	0xffffffff


	//   ....[9]....
        /*00a0*/ 	.word	0xffffffff


	//   ....[10]....
        /*00a4*/ 	.word	0xffffffff


	//   ....[11]....
        /*00a8*/ 	.word	0xffffffff


	//   ....[12]....
        /*00ac*/ 	.word	0xffffffff


	//   ....[13]....
        /*00b0*/ 	.word	0xffffffff


	//----- nvinfo : EIATTR_COOP_GROUP_INSTR_OFFSETS
	.align		4
.L_42:
        /*00b4*/ 	.byte	0x04, 0x28
        /*00b6*/ 	.short	(.L_44 - .L_43)


	//   ....[0]....
.L_43:
        /*00b8*/ 	.word	0x000000b0


	//   ....[1]....
        /*00bc*/ 	.word	0x00000520


	//   ....[2]....
        /*00c0*/ 	.word	0x00000700


	//   ....[3]....
        /*00c4*/ 	.word	0x00000890


	//   ....[4]....
        /*00c8*/ 	.word	0x00000980


	//   ....[5]....
        /*00cc*/ 	.word	0x00000ae0


	//   ....[6]....
        /*00d0*/ 	.word	0x00000c30


	//   ....[7]....
        /*00d4*/ 	.word	0x00000e70


	//   ....[8]....
        /*00d8*/ 	.word	0x000021e0


	//   ....[9]....
        /*00dc*/ 	.word	0x00003130


	//   ....[10]....
        /*00e0*/ 	.word	0x00003600


	//   ....[11]....
        /*00e4*/ 	.word	0x00003630


	//   ....[12]....
        /*00e8*/ 	.word	0x00004130


	//   ....[13]....
        /*00ec*/ 	.word	0x00004340


	//----- nvinfo : EIATTR_VRC_CTA_INIT_COUNT
	.align		4
.L_44:
        /*00f0*/ 	.byte	0x02, 0x4a
        /*00f2*/ 	.byte	0x80
	.zero		1


	//----- nvinfo : EIATTR_SYSCALL_OFFSETS
	.align		4
        /*00f4*/ 	.byte	0x04, 0x46
        /*00f6*/ 	.short	(.L_46 - .L_45)


	//   ....[0]....
.L_45:
        /*00f8*/ 	.word	0x00005f30


	//   ....[1]....
        /*00fc*/ 	.word	0x00006070


	//   ....[2]....
        /*0100*/ 	.word	0x00006900


	//   ....[3]....
        /*0104*/ 	.word	0x00007f20


	//   ....[4]....
        /*0108*/ 	.word	0x000094d0


	//   ....[5]....
        /*010c*/ 	.word	0x0000aaa0


	//----- nvinfo : EIATTR_MBARRIER_INSTR_OFFSETS
	.align		4
.L_46:
        /*0110*/ 	.byte	0x04, 0x39
        /*0112*/ 	.short	(.L_48 - .L_47)


	//   ....[0]....
.L_47:
        /*0114*/ 	.word	0x00000650
        /*0118*/ 	.word	0x000000ff
        /*011c*/ 	.word	0x00000000
        /*0120*/ 	.short	0x0100
        /*0122*/ 	.byte	0x04
	.zero		1


	//   ....[1]....
        /*0124*/ 	.word	0x00000660
        /*0128*/ 	.word	0x000000ff
        /*012c*/ 	.word	0x00000028
        /*0130*/ 	.short	0x0100
        /*0132*/ 	.byte	0x04
	.zero		1


	//   ....[2]....
        /*0134*/ 	.word	0x00000670
        /*0138*/ 	.word	0x000000ff
        /*013c*/ 	.word	0x00000008
        /*0140*/ 	.short	0x0100
        /*0142*/ 	.byte	0x04
	.zero		1


	//   ....[3]....
        /*0144*/ 	.word	0x00000680
        /*0148*/ 	.word	0x000000ff
        /*014c*/ 	.word	0x00000030
        /*0150*/ 	.short	0x0100
        /*0152*/ 	.byte	0x04
	.zero		1


	//   ....[4]....
        /*0154*/ 	.word	0x00000690
        /*0158*/ 	.word	0x000000ff
        /*015c*/ 	.word	0x00000010
        /*0160*/ 	.short	0x0100
        /*0162*/ 	.byte	0x04
	.zero		1


	//   ....[5]....
        /*0164*/ 	.word	0x000006a0
        /*0168*/ 	.word	0x000000ff
        /*016c*/ 	.word	0x00000038
        /*0170*/ 	.short	0x0100
        /*0172*/ 	.byte	0x04
	.zero		1


	//   ....[6]....
        /*0174*/ 	.word	0x000006b0
        /*0178*/ 	.word	0x000000ff
        /*017c*/ 	.word	0x00000018
        /*0180*/ 	.short	0x0100
        /*0182*/ 	.byte	0x04
	.zero		1


	//   ....[7]....
        /*0184*/ 	.word	0x000006c0
        /*0188*/ 	.word	0x000000ff
        /*018c*/ 	.word	0x00000040
        /*0190*/ 	.short	0x0100
        /*0192*/ 	.byte	0x04
	.zero		1


	//   ....[8]....
        /*0194*/ 	.word	0x000006d0
        /*0198*/ 	.word	0x000000ff
        /*019c*/ 	.word	0x00000020
        /*01a0*/ 	.short	0x0100
        /*01a2*/ 	.byte	0x04
	.zero		1


	//   ....[9]....
        /*01a4*/ 	.word	0x000006e0
        /*01a8*/ 	.word	0x000000ff
        /*01ac*/ 	.word	0x00000048
        /*01b0*/ 	.short	0x0100
        /*01b2*/ 	.byte	0x04
	.zero		1


	//   ....[10]....
        /*01b4*/ 	.word	0x00000800
        /*01b8*/ 	.word	0x000000ff
        /*01bc*/ 	.word	0x00000050
        /*01c0*/ 	.short	0x0100
        /*01c2*/ 	.byte	0x04
	.zero		1


	//   ....[11]....
        /*01c4*/ 	.word	0x00000810
        /*01c8*/ 	.word	0x000000ff
        /*01cc*/ 	.word	0x00000070
        /*01d0*/ 	.short	0x0100
        /*01d2*/ 	.byte	0x04
	.zero		1


	//   ....[12]....
        /*01d4*/ 	.word	0x00000820
        /*01d8*/ 	.word	0x000000ff
        /*01dc*/ 	.word	0x00000058
        /*01e0*/ 	.short	0x0100
        /*01e2*/ 	.byte	0x04
	.zero		1


	//   ....[13]....
        /*01e4*/ 	.word	0x00000830
        /*01e8*/ 	.word	0x000000ff
        /*01ec*/ 	.word	0x00000078
        /*01f0*/ 	.short	0x0100
        /*01f2*/ 	.byte	0x04
	.zero		1


	//   ....[14]....
        /*01f4*/ 	.word	0x00000840
        /*01f8*/ 	.word	0x000000ff
        /*01fc*/ 	.word	0x00000060
        /*0200*/ 	.short	0x0100
        /*0202*/ 	.byte	0x04
	.zero		1


	//   ....[15]....
        /*0204*/ 	.word	0x00000850
        /*0208*/ 	.word	0x000000ff
        /*020c*/ 	.word	0x00000080
        /*0210*/ 	.short	0x0100
        /*0212*/ 	.byte	0x04
	.zero		1


	//   ....[16]....
        /*0214*/ 	.word	0x00000860
        /*0218*/ 	.word	0x000000ff
        /*021c*/ 	.word	0x00000068
        /*0220*/ 	.short	0x0100
        /*0222*/ 	.byte	0x04
	.zero		1


	//   ....[17]....
        /*0224*/ 	.word	0x00000870
        /*0228*/ 	.word	0x000000ff
        /*022c*/ 	.word	0x00000088
        /*0230*/ 	.short	0x0100
        /*0232*/ 	.byte	0x04
	.zero		1


	//   ....[18]....
        /*0234*/ 	.word	0x00000950
        /*0238*/ 	.word	0x000000ff
        /*023c*/ 	.word	0x00000090
        /*0240*/ 	.short	0x0100
        /*0242*/ 	.byte	0x06
	.zero		1


	//   ....[19]....
        /*0244*/ 	.word	0x00000960
        /*0248*/ 	.word	0x000000ff
        /*024c*/ 	.word	0x00000098
        /*0250*/ 	.short	0x0100
        /*0252*/ 	.byte	0x06
	.zero		1


	//   ....[20]....
        /*0254*/ 	.word	0x00000a90
        /*0258*/ 	.word	0x000000ff
        /*025c*/ 	.word	0x000000a0
        /*0260*/ 	.short	0x0100
        /*0262*/ 	.byte	0x06
	.zero		1


	//   ....[21]....
        /*0264*/ 	.word	0x00000aa0
        /*0268*/ 	.word	0x000000ff
        /*026c*/ 	.word	0x000000b0
        /*0270*/ 	.short	0x0100
        /*0272*/ 	.byte	0x06
	.zero		1


	//   ....[22]....
        /*0274*/ 	.word	0x00000ab0
        /*0278*/ 	.word	0x000000ff
        /*027c*/ 	.word	0x000000a8
        /*0280*/ 	.short	0x0100
        /*0282*/ 	.byte	0x06
	.zero		1


	//   ....[23]....
        /*0284*/ 	.word	0x00000ac0
        /*0288*/ 	.word	0x000000ff
        /*028c*/ 	.word	0x000000b8
        /*0290*/ 	.short	0x0100
        /*0292*/ 	.byte	0x06
	.zero		1


	//   ....[24]....
        /*0294*/ 	.word	0x00000be0
        /*0298*/ 	.word	0x000000ff
        /*029c*/ 	.word	0x000000c0
        /*02a0*/ 	.short	0x0100
        /*02a2*/ 	.byte	0x04
	.zero		1


	//   ....[25]....
        /*02a4*/ 	.word	0x00000bf0
        /*02a8*/ 	.word	0x000000ff
        /*02ac*/ 	.word	0x000000d0
        /*02b0*/ 	.short	0x0100
        /*02b2*/ 	.byte	0x04
	.zero		1


	//   ....[26]....
        /*02b4*/ 	.word	0x00000c00
        /*02b8*/ 	.word	0x000000ff
        /*02bc*/ 	.word	0x000000c8
        /*02c0*/ 	.short	0x0100
        /*02c2*/ 	.byte	0x04
	.zero		1


	//   ....[27]....
        /*02c4*/ 	.word	0x00000c10
        /*02c8*/ 	.word	0x000000ff
        /*02cc*/ 	.word	0x000000d8
        /*02d0*/ 	.short	0x0100
        /*02d2*/ 	.byte	0x04
	.zero		1


	//   ....[28]....
        /*02d4*/ 	.word	0x00000d00
        /*02d8*/ 	.word	0x000000ff
        /*02dc*/ 	.word	0x000000e0
        /*02e0*/ 	.short	0x0100
        /*02e2*/ 	.byte	0x04
	.zero		1


	//   ....[29]....
        /*02e4*/ 	.word	0x00000d10
        /*02e8*/ 	.word	0x000000ff
        /*02ec*/ 	.word	0x000000f0
        /*02f0*/ 	.short	0x0100
        /*02f2*/ 	.byte	0x04
	.zero		1


	//   ....[30]....
        /*02f4*/ 	.word	0x00000d20
        /*02f8*/ 	.word	0x000000ff
        /*02fc*/ 	.word	0x000000e8
        /*0300*/ 	.short	0x0100
        /*0302*/ 	.byte	0x04
	.zero		1


	//   ....[31]....
        /*0304*/ 	.word	0x00000d30
        /*0308*/ 	.word	0x000000ff
        /*030c*/ 	.word	0x000000f8
        /*0310*/ 	.short	0x0100
        /*0312*/ 	.byte	0x04
	.zero		1


	//   ....[32]....
        /*0314*/ 	.word	0x00000e30
        /*0318*/ 	.word	0x000000ff
        /*031c*/ 	.word	0x00000100
        /*0320*/ 	.short	0x0100
        /*0322*/ 	.byte	0x06
	.zero		1


	//   ....[33]....
        /*0324*/ 	.word	0x00001a00
        /*0328*/ 	.word	0x00000003
        /*032c*/ 	.word	0x000000f0
        /*0330*/ 	.short	0x010a
        /*0332*/ 	.byte	0xff
	.zero		1


	//   ....[34]....
        /*0334*/ 	.word	0x00001a30
        /*0338*/ 	.word	0x00000003
        /*033c*/ 	.word	0x000000e0
        /*0340*/ 	.short	0x0101
        /*0342*/ 	.byte	0xff
	.zero		1


	//   ....[35]....
        /*0344*/ 	.word	0x00001af0
        /*0348*/ 	.word	0x000000ff
        /*034c*/ 	.word	0x00000028
        /*0350*/ 	.short	0x010a
        /*0352*/ 	.byte	0x04
	.zero		1


	//   ....[36]....
        /*0354*/ 	.word	0x00001bc0
        /*0358*/ 	.word	0x000000ff
        /*035c*/ 	.word	0x00000028
        /*0360*/ 	.short	0x010a
        /*0362*/ 	.byte	0x21
	.zero		1


	//   ....[37]....
        /*0364*/ 	.word	0x00001d70
        /*0368*/ 	.word	0x000000ff
        /*036c*/ 	.word	0x00000028
        /*0370*/ 	.short	0x010a
        /*0372*/ 	.byte	0x05
	.zero		1


	//   ....[38]....
        /*0374*/ 	.word	0x00001e80
        /*0378*/ 	.word	0x000000ff
        /*037c*/ 	.word	0x00000098
        /*0380*/ 	.short	0x0101
        /*0382*/ 	.byte	0x06
	.zero		1


	//   ....[39]....
        /*0384*/ 	.word	0x00001ea0
        /*0388*/ 	.word	0x000000ff
        /*038c*/ 	.word	0x00000028
        /*0390*/ 	.short	0x010a
        /*0392*/ 	.byte	0x04
	.zero		1


	//   ....[40]....
        /*0394*/ 	.word	0x00001f20
        /*0398*/ 	.word	0x000000ff
        /*039c*/ 	.word	0x00000028
        /*03a0*/ 	.short	0x010a
        /*03a2*/ 	.byte	0x11
	.zero		1


	//   ....[41]....
        /*03a4*/ 	.word	0x000020b0
        /*03a8*/ 	.word	0x000000ff
        /*03ac*/ 	.word	0x00000028
        /*03b0*/ 	.short	0x010a
        /*03b2*/ 	.byte	0x05
	.zero		1


	//   ....[42]....
        /*03b4*/ 	.word	0x00002210
        /*03b8*/ 	.word	0x00000003
        /*03bc*/ 	.word	0x000000a0
        /*03c0*/ 	.short	0x010a
        /*03c2*/ 	.byte	0xff
	.zero		1


	//   ....[43]....
        /*03c4*/ 	.word	0x00002360
        /*03c8*/ 	.word	0x00000000
        /*03cc*/ 	.word	0x00000000
        /*03d0*/ 	.short	0x0101
        /*03d2*/ 	.byte	0xff
	.zero		1


	//   ....[44]....
        /*03d4*/ 	.word	0x00002920
        /*03d8*/ 	.word	0x000000ff
        /*03dc*/ 	.word	0x00000000
        /*03e0*/ 	.short	0x010a
        /*03e2*/ 	.byte	0x04
	.zero		1


	//   ....[45]....
        /*03e4*/ 	.word	0x000029b0
        /*03e8*/ 	.word	0x000000ff
        /*03ec*/ 	.word	0x00000000
        /*03f0*/ 	.short	0x010a
        /*03f2*/ 	.byte	0x05
	.zero		1


	//   ....[46]....
        /*03f4*/ 	.word	0x00002a40
        /*03f8*/ 	.word	0x000000ff
        /*03fc*/ 	.word	0x00000000
        /*0400*/ 	.short	0x010a
        /*0402*/ 	.byte	0x05
	.zero		1


	//   ....[47]....
        /*0404*/ 	.word	0x00002ad0
        /*0408*/ 	.word	0x000000ff
        /*040c*/ 	.word	0x00000000
        /*0410*/ 	.short	0x010a
        /*0412*/ 	.byte	0x05
	.zero		1


	//   ....[48]....
        /*0414*/ 	.word	0x00002b70
        /*0418*/ 	.word	0x00000000
        /*041c*/ 	.word	0x00000000
        /*0420*/ 	.short	0x010a
        /*0422*/ 	.byte	0xff
	.zero		1


	//   ....[49]....
        /*0424*/ 	.word	0x00002c90
        /*0428*/ 	.word	0x00000000
        /*042c*/ 	.word	0x000000e0
        /*0430*/ 	.short	0x010a
        /*0432*/ 	.byte	0xff
	.zero		1


	//   ....[50]....
        /*0434*/ 	.word	0x00002d00
        /*0438*/ 	.word	0x00000004
        /*043c*/ 	.word	0x00000000
        /*0440*/ 	.short	0x0101
        /*0442*/ 	.byte	0xff
	.zero		1


	//   ....[51]....
        /*0444*/ 	.word	0x00002d20
        /*0448*/ 	.word	0x000000ff
        /*044c*/ 	.word	0x000000b0
        /*0450*/ 	.short	0x010a
        /*0452*/ 	.byte	0x04
	.zero		1


	//   ....[52]....
        /*0454*/ 	.word	0x00002e40
        /*0458*/ 	.word	0x00000000
        /*045c*/ 	.word	0x000000a0
        /*0460*/ 	.short	0x010a
        /*0462*/ 	.byte	0xff
	.zero		1


	//   ....[53]....
        /*0464*/ 	.word	0x00002f40
        /*0468*/ 	.word	0x00000000
        /*046c*/ 	.word	0x00000000
        /*0470*/ 	.short	0x0101
        /*0472*/ 	.byte	0xff
	.zero		1


	//   ....[54]....
        /*0474*/ 	.word	0x00002fd0
        /*0478*/ 	.word	0x000000ff
        /*047c*/ 	.word	0x000000b0
        /*0480*/ 	.short	0x0106
        /*0482*/ 	.byte	0x04
	.zero		1


	//   ....[55]....
        /*0484*/ 	.word	0x00002ff0
        /*0488*/ 	.word	0x000000ff
        /*048c*/ 	.word	0x000000b0
        /*0490*/ 	.short	0x010a
        /*0492*/ 	.byte	0x04
	.zero		1


	//   ....[56]....
        /*0494*/ 	.word	0x00003080
        /*0498*/ 	.word	0x000000ff
        /*049c*/ 	.word	0x000000b0
        /*04a0*/ 	.short	0x0106
        /*04a2*/ 	.byte	0x07
	.zero		1


	//   ....[57]....
        /*04a4*/ 	.word	0x000030c0
        /*04a8*/ 	.word	0x00000000
        /*04ac*/ 	.word	0x000000b0
        /*04b0*/ 	.short	0x010a
        /*04b2*/ 	.byte	0xff
	.zero		1


	//   ....[58]....
        /*04b4*/ 	.word	0x00003300
        /*04b8*/ 	.word	0x000000ff
        /*04bc*/ 	.word	0x00000008
        /*04c0*/ 	.short	0x010a
        /*04c2*/ 	.byte	0x05
	.zero		1


	//   ....[59]....
        /*04c4*/ 	.word	0x00003320
        /*04c8*/ 	.word	0x000000ff
        /*04cc*/ 	.word	0x00000008
        /*04d0*/ 	.short	0x010a
        /*04d2*/ 	.byte	0x05
	.zero		1


	//   ....[60]....
        /*04d4*/ 	.word	0x000034b0
        /*04d8*/ 	.word	0x000000ff
        /*04dc*/ 	.word	0x00000008
        /*04e0*/ 	.short	0x010a
        /*04e2*/ 	.byte	0x05
	.zero		1


	//   ....[61]....
        /*04e4*/ 	.word	0x000034d0
        /*04e8*/ 	.word	0x000000ff
        /*04ec*/ 	.word	0x00000008
        /*04f0*/ 	.short	0x010a
        /*04f2*/ 	.byte	0x05
	.zero		1


	//   ....[62]....
        /*04f4*/ 	.word	0x00003590
        /*04f8*/ 	.word	0x000000ff
        /*04fc*/ 	.word	0x00000000
        /*0500*/ 	.short	0x0101
        /*0502*/ 	.byte	0x04
	.zero		1


	//   ....[63]....
        /*0504*/ 	.word	0x000038d0
        /*0508*/ 	.word	0x00000000
        /*050c*/ 	.word	0x000000a0
        /*0510*/ 	.short	0x010a
        /*0512*/ 	.byte	0xff
	.zero		1


	//   ....[64]....
        /*0514*/ 	.word	0x00003990
        /*0518*/ 	.word	0x00000000
        /*051c*/ 	.word	0x00000000
        /*0520*/ 	.short	0x0101
        /*0522*/ 	.byte	0xff
	.zero		1


	//   ....[65]....
        /*0524*/ 	.word	0x00003a50
        /*0528*/ 	.word	0x000000ff
        /*052c*/ 	.word	0x00000000
        /*0530*/ 	.short	0x010a
        /*0532*/ 	.byte	0x04
	.zero		1


	//   ....[66]....
        /*0534*/ 	.word	0x00003a60
        /*0538*/ 	.word	0x000000ff
        /*053c*/ 	.word	0x000000d0
        /*0540*/ 	.short	0x010a
        /*0542*/ 	.byte	0x1f
	.zero		1


	//   ....[67]....
        /*0544*/ 	.word	0x00003b10
        /*0548*/ 	.word	0x000000ff
        /*054c*/ 	.word	0x00000000
        /*0550*/ 	.short	0x010a
        /*0552*/ 	.byte	0x05
	.zero		1


	//   ....[68]....
        /*0554*/ 	.word	0x00003c40
        /*0558*/ 	.word	0x000000ff
        /*055c*/ 	.word	0x00000000
        /*0560*/ 	.short	0x010a
        /*0562*/ 	.byte	0x04
	.zero		1


	//   ....[69]....
        /*0564*/ 	.word	0x00003f40
        /*0568*/ 	.word	0x000000ff
        /*056c*/ 	.word	0x00000000
        /*0570*/ 	.short	0x010a
        /*0572*/ 	.byte	0x04
	.zero		1


	//   ....[70]....
        /*0574*/ 	.word	0x00003fe0
        /*0578*/ 	.word	0x00000000
        /*057c*/ 	.word	0x00000000
        /*0580*/ 	.short	0x010a
        /*0582*/ 	.byte	0xff
	.zero		1


	//   ....[71]....
        /*0584*/ 	.word	0x00004020
        /*0588*/ 	.word	0x00000000
        /*058c*/ 	.word	0x00000000
        /*0590*/ 	.short	0x010a
        /*0592*/ 	.byte	0xff
	.zero		1


	//   ....[72]....
        /*0594*/ 	.word	0x00004090
        /*0598*/ 	.word	0x000000ff
        /*059c*/ 	.word	0x00000000
        /*05a0*/ 	.short	0x0101
        /*05a2*/ 	.byte	0x04
	.zero		1


	//   ....[73]....
        /*05a4*/ 	.word	0x000040d0
        /*05a8*/ 	.word	0x000000ff
        /*05ac*/ 	.word	0x00000100
        /*05b0*/ 	.short	0x010a
        /*05b2*/ 	.byte	0x1a
	.zero		1


	//   ....[74]....
        /*05b4*/ 	.word	0x00004120
        /*05b8*/ 	.word	0x000000ff
        /*05bc*/ 	.word	0x00000000
        /*05c0*/ 	.short	0x0101
        /*05c2*/ 	.byte	0x04
	.zero		1


	//   ....[75]....
        /*05c4*/ 	.word	0x000045c0
        /*05c8*/ 	.word	0x0000000c
        /*05cc*/ 	.word	0x000000a0
        /*05d0*/ 	.short	0x010a
        /*05d2*/ 	.byte	0xff
	.zero		1


	//   ....[76]....
        /*05d4*/ 	.word	0x00004730
        /*05d8*/ 	.word	0x00000000
        /*05dc*/ 	.word	0x00000000
        /*05e0*/ 	.short	0x0101
        /*05e2*/ 	.byte	0xff
	.zero		1


	//   ....[77]....
        /*05e4*/ 	.word	0x00004bc0
        /*05e8*/ 	.word	0x000000ff
        /*05ec*/ 	.word	0x00000098
        /*05f0*/ 	.short	0x010a
        /*05f2*/ 	.byte	0x15
	.zero		1


	//   ....[78]....
        /*05f4*/ 	.word	0x00004d40
        /*05f8*/ 	.word	0x000000ff
        /*05fc*/ 	.word	0x00000070
        /*0600*/ 	.short	0x010a
        /*0602*/ 	.byte	0x15
	.zero		1


	//   ....[79]....
        /*0604*/ 	.word	0x00004ec0
        /*0608*/ 	.word	0x000000ff
        /*060c*/ 	.word	0x00000050
        /*0610*/ 	.short	0x010b
        /*0612*/ 	.byte	0x15
	.zero		1


	//   ....[80]....
        /*0614*/ 	.word	0x00004ed0
        /*0618*/ 	.word	0x000000ff
        /*061c*/ 	.word	0x00000000
        /*0620*/ 	.short	0x0101
        /*0622*/ 	.byte	0x06
	.zero		1


	//   ....[81]....
        /*0624*/ 	.word	0x00004ee0
        /*0628*/ 	.word	0x000000ff
        /*062c*/ 	.word	0x00000078
        /*0630*/ 	.short	0x010a
        /*0632*/ 	.byte	0x15
	.zero		1


	//   ....[82]....
        /*0634*/ 	.word	0x00005040
        /*0638*/ 	.word	0x000000ff
        /*063c*/ 	.word	0x00000058
        /*0640*/ 	.short	0x010b
        /*0642*/ 	.byte	0x15
	.zero		1


	//   ....[83]....
        /*0644*/ 	.word	0x00005050
        /*0648*/ 	.word	0x000000ff
        /*064c*/ 	.word	0x00000000
        /*0650*/ 	.short	0x0101
        /*0652*/ 	.byte	0x06
	.zero		1


	//   ....[84]....
        /*0654*/ 	.word	0x00005060
        /*0658*/ 	.word	0x000000ff
        /*065c*/ 	.word	0x00000080
        /*0660*/ 	.short	0x010a
        /*0662*/ 	.byte	0x15
	.zero		1


	//   ....[85]....
        /*0664*/ 	.word	0x000051b0
        /*0668*/ 	.word	0x000000ff
        /*066c*/ 	.word	0x00000060
        /*0670*/ 	.short	0x010b
        /*0672*/ 	.byte	0x15
	.zero		1


	//   ....[86]....
        /*0674*/ 	.word	0x000051c0
        /*0678*/ 	.word	0x000000ff
        /*067c*/ 	.word	0x00000000
        /*0680*/ 	.short	0x0101
        /*0682*/ 	.byte	0x06
	.zero		1


	//   ....[87]....
        /*0684*/ 	.word	0x000051d0
        /*0688*/ 	.word	0x000000ff
        /*068c*/ 	.word	0x00000088
        /*0690*/ 	.short	0x010a
        /*0692*/ 	.byte	0x15
	.zero		1


	//   ....[88]....
        /*0694*/ 	.word	0x000053d0
        /*0698*/ 	.word	0x000000ff
        /*069c*/ 	.word	0x00000068
        /*06a0*/ 	.short	0x010b
        /*06a2*/ 	.byte	0x15
	.zero		1


	//   ....[89]....
        /*06a4*/ 	.word	0x000053e0
        /*06a8*/ 	.word	0x000000ff
        /*06ac*/ 	.word	0x00000000
        /*06b0*/ 	.short	0x0101
        /*06b2*/ 	.byte	0x25
	.zero		1


	//   ....[90]....
        /*06b4*/ 	.word	0x00005410
        /*06b8*/ 	.word	0x000000ff
        /*06bc*/ 	.word	0x00000070
        /*06c0*/ 	.short	0x010a
        /*06c2*/ 	.byte	0x15
	.zero		1


	//   ....[91]....
        /*06c4*/ 	.word	0x00005430
        /*06c8*/ 	.word	0x000000ff
        /*06cc*/ 	.word	0x00000078
        /*06d0*/ 	.short	0x010a
        /*06d2*/ 	.byte	0x15
	.zero		1


	//   ....[92]....
        /*06d4*/ 	.word	0x00005450
        /*06d8*/ 	.word	0x000000ff
        /*06dc*/ 	.word	0x00000080
        /*06e0*/ 	.short	0x010a
        /*06e2*/ 	.byte	0x15
	.zero		1


	//   ....[93]....
        /*06e4*/ 	.word	0x00005490
        /*06e8*/ 	.word	0x00000000
        /*06ec*/ 	.word	0x00000088
        /*06f0*/ 	.short	0x010a
        /*06f2*/ 	.byte	0xff
	.zero		1


	//   ....[94]....
        /*06f4*/ 	.word	0x000057c0
        /*06f8*/ 	.word	0x00000003
        /*06fc*/ 	.word	0x000000a0
        /*0700*/ 	.short	0x010a
        /*0702*/ 	.byte	0xff
	.zero		1


	//   ....[95]....
        /*0704*/ 	.word	0x00005940
        /*0708*/ 	.word	0x00000000
        /*070c*/ 	.word	0x00000000
        /*0710*/ 	.short	0x0101
        /*0712*/ 	.byte	0xff
	.zero		1


	//   ....[96]....
        /*0714*/ 	.word	0x000064a0
        /*0718*/ 	.word	0x00000003
        /*071c*/ 	.word	0x00000050
        /*0720*/ 	.short	0x010a
        /*0722*/ 	.byte	0xff
	.zero		1


	//   ....[97]....
        /*0724*/ 	.word	0x000064e0
        /*0728*/ 	.word	0x000000a3
        /*072c*/ 	.word	0x000000c0
        /*0730*/ 	.short	0x010a
        /*0732*/ 	.byte	0xff
	.zero		1


	//   ....[98]....
        /*0734*/ 	.word	0x00006610
        /*0738*/ 	.word	0x00000003
        /*073c*/ 	.word	0x00000050
        /*0740*/ 	.short	0x010a
        /*0742*/ 	.byte	0xff
	.zero		1


	//   ....[99]....
        /*0744*/ 	.word	0x00006750
        /*0748*/ 	.word	0x00000000
        /*074c*/ 	.word	0x00000000
        /*0750*/ 	.short	0x0101
        /*0752*/ 	.byte	0xff
	.zero		1


	//   ....[100]....
        /*0754*/ 	.word	0x000067d0
        /*0758*/ 	.word	0x000000a3
        /*075c*/ 	.word	0x000000c0
        /*0760*/ 	.short	0x010a
        /*0762*/ 	.byte	0xff
	.zero		1


	//   ....[101]....
        /*0764*/ 	.word	0x00007b80
        /*0768*/ 	.word	0x000000bf
        /*076c*/ 	.word	0x00000050
        /*0770*/ 	.short	0x010a
        /*0772*/ 	.byte	0xff
	.zero		1


	//   ....[102]....
        /*0774*/ 	.word	0x00007c50
        /*0778*/ 	.word	0x000000bf
        /*077c*/ 	.word	0x00000050
        /*0780*/ 	.short	0x010a
        /*0782*/ 	.byte	0xff
	.zero		1


	//   ....[103]....
        /*0784*/ 	.word	0x00007d90
        /*0788*/ 	.word	0x00000000
        /*078c*/ 	.word	0x00000000
        /*0790*/ 	.short	0x0101
        /*0792*/ 	.byte	0xff
	.zero		1


	//   ....[104]....
        /*0794*/ 	.word	0x00009130
        /*0798*/ 	.word	0x00000000
        /*079c*/ 	.word	0x00000050
        /*07a0*/ 	.short	0x010a
        /*07a2*/ 	.byte	0xff
	.zero		1


	//   ....[105]....
        /*07a4*/ 	.word	0x00009200
        /*07a8*/ 	.word	0x00000000
        /*07ac*/ 	.word	0x00000050
        /*07b0*/ 	.short	0x010a
        /*07b2*/ 	.byte	0xff
	.zero		1


	//   ....[106]....
        /*07b4*/ 	.word	0x00009340
        /*07b8*/ 	.word	0x00000000
        /*07bc*/ 	.word	0x00000000
        /*07c0*/ 	.short	0x0101
        /*07c2*/ 	.byte	0xff
	.zero		1


	//   ....[107]....
        /*07c4*/ 	.word	0x0000a710
        /*07c8*/ 	.word	0x00000000
        /*07cc*/ 	.word	0x00000050
        /*07d0*/ 	.short	0x010a
        /*07d2*/ 	.byte	0xff
	.zero		1


	//   ....[108]....
        /*07d4*/ 	.word	0x0000a7e0
        /*07d8*/ 	.word	0x00000000
        /*07dc*/ 	.word	0x00000050
        /*07e0*/ 	.short	0x010a
        /*07e2*/ 	.byte	0xff
	.zero		1


	//   ....[109]....
        /*07e4*/ 	.word	0x0000a920
        /*07e8*/ 	.word	0x00000000
        /*07ec*/ 	.word	0x00000000
        /*07f0*/ 	.short	0x0101
        /*07f2*/ 	.byte	0xff
	.zero		1


	//   ....[110]....
        /*07f4*/ 	.word	0x0000ad50
        /*07f8*/ 	.word	0x000000a3
        /*07fc*/ 	.word	0x00000000
        /*0800*/ 	.short	0x0101
        /*0802*/ 	.byte	0xff
	.zero		1


	//   ....[111]....
        /*0804*/ 	.word	0x0000bdc0
        /*0808*/ 	.word	0x00000003
        /*080c*/ 	.word	0x000000f0
        /*0810*/ 	.short	0x010a
        /*0812*/ 	.byte	0xff
	.zero		1


	//   ....[112]....
        /*0814*/ 	.word	0x0000be20
        /*0818*/ 	.word	0x00000000
        /*081c*/ 	.word	0x00000028
        /*0820*/ 	.short	0x010a
        /*0822*/ 	.byte	0xff
	.zero		1


	//   ....[113]....
        /*0824*/ 	.word	0x0000be80
        /*0828*/ 	.word	0x00000000
        /*082c*/ 	.word	0x00000028
        /*0830*/ 	.short	0x010a
        /*0832*/ 	.byte	0xff
	.zero		1


	//   ....[114]....
        /*0834*/ 	.word	0x0000bed0
        /*0838*/ 	.word	0x00000003
        /*083c*/ 	.word	0x000000a0
        /*0840*/ 	.short	0x010a
        /*0842*/ 	.byte	0xff
	.zero		1


	//   ....[115]....
        /*0844*/ 	.word	0x0000bf30
        /*0848*/ 	.word	0x00000000
        /*084c*/ 	.word	0x00000000
        /*0850*/ 	.short	0x010a
        /*0852*/ 	.byte	0xff
	.zero		1


	//   ....[116]....
        /*0854*/ 	.word	0x0000bf90
        /*0858*/ 	.word	0x00000000
        /*085c*/ 	.word	0x00000000
        /*0860*/ 	.short	0x010a
        /*0862*/ 	.byte	0xff
	.zero		1


	//   ....[117]....
        /*0864*/ 	.word	0x0000bff0
        /*0868*/ 	.word	0x00000000
        /*086c*/ 	.word	0x00000000
        /*0870*/ 	.short	0x010a
        /*0872*/ 	.byte	0xff
	.zero		1


	//   ....[118]....
        /*0874*/ 	.word	0x0000c050
        /*0878*/ 	.word	0x00000000
        /*087c*/ 	.word	0x00000000
        /*0880*/ 	.short	0x010a
        /*0882*/ 	.byte	0xff
	.zero		1


	//   ....[119]....
        /*0884*/ 	.word	0x0000c0a0
        /*0888*/ 	.word	0x00000000
        /*088c*/ 	.word	0x000000e0
        /*0890*/ 	.short	0x010a
        /*0892*/ 	.byte	0xff
	.zero		1


	//   ....[120]....
        /*0894*/ 	.word	0x0000c100
        /*0898*/ 	.word	0x00000000
        /*089c*/ 	.word	0x000000b0
        /*08a0*/ 	.short	0x010a
        /*08a2*/ 	.byte	0xff
	.zero		1


	//   ....[121]....
        /*08a4*/ 	.word	0x0000c150
        /*08a8*/ 	.word	0x00000000
        /*08ac*/ 	.word	0x000000a0
        /*08b0*/ 	.short	0x010a
        /*08b2*/ 	.byte	0xff
	.zero		1


	//   ....[122]....
        /*08b4*/ 	.word	0x0000c1b0
        /*08b8*/ 	.word	0x00000000
        /*08bc*/ 	.word	0x000000b0
        /*08c0*/ 	.short	0x010a
        /*08c2*/ 	.byte	0xff
	.zero		1


	//   ....[123]....
        /*08c4*/ 	.word	0x0000c210
        /*08c8*/ 	.word	0x00000005
        /*08cc*/ 	.word	0x00000008
        /*08d0*/ 	.short	0x010a
        /*08d2*/ 	.byte	0xff
	.zero		1


	//   ....[124]....
        /*08d4*/ 	.word	0x0000c300
        /*08d8*/ 	.word	0x00000003
        /*08dc*/ 	.word	0x00000008
        /*08e0*/ 	.short	0x010a
        /*08e2*/ 	.byte	0xff
	.zero		1


	//   ....[125]....
        /*08e4*/ 	.word	0x0000c350
        /*08e8*/ 	.word	0x00000000
        /*08ec*/ 	.word	0x000000a0
        /*08f0*/ 	.short	0x010a
        /*08f2*/ 	.byte	0xff
	.zero		1


	//   ....[126]....
        /*08f4*/ 	.word	0x0000c3b0
        /*08f8*/ 	.word	0x00000000
        /*08fc*/ 	.word	0x000000d0
        /*0900*/ 	.short	0x010a
        /*0902*/ 	.byte	0xff
	.zero		1


	//   ....[127]....
        /*0904*/ 	.word	0x0000c410
        /*0908*/ 	.word	0x00000000
        /*090c*/ 	.word	0x00000000
        /*0910*/ 	.short	0x010a
        /*0912*/ 	.byte	0xff
	.zero		1


	//   ....[128]....
        /*0914*/ 	.word	0x0000c470
        /*0918*/ 	.word	0x00000000
        /*091c*/ 	.word	0x00000000
        /*0920*/ 	.short	0x010a
        /*0922*/ 	.byte	0xff
	.zero		1


	//   ....[129]....
        /*0924*/ 	.word	0x0000c4d0
        /*0928*/ 	.word	0x00000000
        /*092c*/ 	.word	0x00000100
        /*0930*/ 	.short	0x010a
        /*0932*/ 	.byte	0xff
	.zero		1


	//   ....[130]....
        /*0934*/ 	.word	0x0000c520
        /*0938*/ 	.word	0x0000000c
        /*093c*/ 	.word	0x000000a0
        /*0940*/ 	.short	0x010a
        /*0942*/ 	.byte	0xff
	.zero		1


	//   ....[131]....
        /*0944*/ 	.word	0x0000c580
        /*0948*/ 	.word	0x00000000
        /*094c*/ 	.word	0x00000098
        /*0950*/ 	.short	0x010a
        /*0952*/ 	.byte	0xff
	.zero		1


	//   ....[132]....
        /*0954*/ 	.word	0x0000c5e0
        /*0958*/ 	.word	0x00000000
        /*095c*/ 	.word	0x00000070
        /*0960*/ 	.short	0x010a
        /*0962*/ 	.byte	0xff
	.zero		1


	//   ....[133]....
        /*0964*/ 	.word	0x0000c640
        /*0968*/ 	.word	0x00000000
        /*096c*/ 	.word	0x00000078
        /*0970*/ 	.short	0x010a
        /*0972*/ 	.byte	0xff
	.zero		1


	//   ....[134]....
        /*0974*/ 	.word	0x0000c6a0
        /*0978*/ 	.word	0x00000000
        /*097c*/ 	.word	0x00000080
        /*0980*/ 	.short	0x010a
        /*0982*/ 	.byte	0xff
	.zero		1


	//   ....[135]....
        /*0984*/ 	.word	0x0000c700
        /*0988*/ 	.word	0x00000000
        /*098c*/ 	.word	0x00000088
        /*0990*/ 	.short	0x010a
        /*0992*/ 	.byte	0xff
	.zero		1


	//   ....[136]....
        /*0994*/ 	.word	0x0000c760
        /*0998*/ 	.word	0x00000000
        /*099c*/ 	.word	0x00000070
        /*09a0*/ 	.short	0x010a
        /*09a2*/ 	.byte	0xff
	.zero		1


	//   ....[137]....
        /*09a4*/ 	.word	0x0000c7c0
        /*09a8*/ 	.word	0x00000000
        /*09ac*/ 	.word	0x00000078
        /*09b0*/ 	.short	0x010a
        /*09b2*/ 	.byte	0xff
	.zero		1


	//   ....[138]....
        /*09b4*/ 	.word	0x0000c820
        /*09b8*/ 	.word	0x00000000
        /*09bc*/ 	.word	0x00000080
        /*09c0*/ 	.short	0x010a
        /*09c2*/ 	.byte	0xff
	.zero		1


	//   ....[139]....
        /*09c4*/ 	.word	0x0000c870
        /*09c8*/ 	.word	0x00000003
        /*09cc*/ 	.word	0x000000a0
        /*09d0*/ 	.short	0x010a
        /*09d2*/ 	.byte	0xff
	.zero		1


	//   ....[140]....
        /*09d4*/ 	.word	0x0000c8c0
        /*09d8*/ 	.word	0x00000003
        /*09dc*/ 	.word	0x00000050
        /*09e0*/ 	.short	0x010a
        /*09e2*/ 	.byte	0xff
	.zero		1


	//   ....[141]....
        /*09e4*/ 	.word	0x0000c910
        /*09e8*/ 	.word	0x000000a3
        /*09ec*/ 	.word	0x000000c0
        /*09f0*/ 	.short	0x010a
        /*09f2*/ 	.byte	0xff
	.zero		1


	//   ....[142]....
        /*09f4*/ 	.word	0x0000c960
        /*09f8*/ 	.word	0x000000bf
        /*09fc*/ 	.word	0x00000050
        /*0a00*/ 	.short	0x010a
        /*0a02*/ 	.byte	0xff
	.zero		1


	//   ....[143]....
        /*0a04*/ 	.word	0x0000c9b0
        /*0a08*/ 	.word	0x00000000
        /*0a0c*/ 	.word	0x00000050
        /*0a10*/ 	.short	0x010a
        /*0a12*/ 	.byte	0xff
	.zero		1


	//   ....[144]....
        /*0a14*/ 	.word	0x0000ca00
        /*0a18*/ 	.word	0x00000000
        /*0a1c*/ 	.word	0x00000050
        /*0a20*/ 	.short	0x010a
        /*0a22*/ 	.byte	0xff
	.zero		1


	//----- nvinfo : EIATTR_NUM_MBARRIERS
	.align		4
.L_48:
        /*0a24*/ 	.byte	0x03, 0x38
        /*0a26*/ 	.short	0x0021


	//----- nvinfo : EIATTR_EXIT_INSTR_OFFSETS
	.align		4
        /*0a28*/ 	.byte	0x04, 0x1c
        /*0a2a*/ 	.short	(.L_50 - .L_49)


	//   ....[0]....
.L_49:
        /*0a2c*/ 	.word	0x00002ba0


	//   ....[1]....
        /*0a30*/ 	.word	0x00003090


	//   ....[2]....
        /*0a34*/ 	.word	0x000030f0


	//   ....[3]....
        /*0a38*/ 	.word	0x00004350


	//   ....[4]....
        /*0a3c*/ 	.word	0x000054c0


	//   ....[5]....
        /*0a40*/ 	.word	0x00005500


	//   ....[6]....
        /*0a44*/ 	.word	0x0000bdb0


	//----- nvinfo : EIATTR_MAX_THREADS
	.align		4
.L_50:
        /*0a48*/ 	.byte	0x04, 0x05
        /*0a4a*/ 	.short	(.L_52 - .L_51)
.L_51:
        /*0a4c*/ 	.word	0x00000100
        /*0a50*/ 	.word	0x00000001
        /*0a54*/ 	.word	0x00000001


	//----- nvinfo : EIATTR_CRS_STACK_SIZE
	.align		4
.L_52:
        /*0a58*/ 	.byte	0x04, 0x1e
        /*0a5a*/ 	.short	(.L_54 - .L_53)
.L_53:
        /*0a5c*/ 	.word	0x00000000


	//----- nvinfo : EIATTR_CBANK_PARAM_SIZE
	.align		4
.L_54:
        /*0a60*/ 	.byte	0x03, 0x19
        /*0a62*/ 	.short	0x0800


	//----- nvinfo : EIATTR_PARAM_CBANK
	.align		4
        /*0a64*/ 	.byte	0x04, 0x0a
        /*0a66*/ 	.short	(.L_56 - .L_55)
	.align		4
.L_55:
        /*0a68*/ 	.word	index@(.nv.constant0._ZN7cutlass13device_kernelINS_4gemm6kernel13GemmUniversalIN4cute5tupleIJiiiiEEENS1_10collective13CollectiveMmaINS1_35MainloopSm100TmaUmmaWarpSpecializedILi5ELi2ELi2ENS5_IJNS4_1CILi2EEESB_NSA_ILi1EEEEEEEENS5_IJNSA_ILi256EEESF_NSA_ILi128EEEEEENS_12float_e5m2_tENS5_IJlSC_lEEESI_SJ_NS4_8TiledMMAINS4_8MMA_AtomIJNS4_10MMA_TraitsINS4_25SM100_MMA_F8F6F4_2x1SM_SSEJSI_SI_fSF_SF_NS4_17integral_constantINS4_4UMMA5MajorELSQ_0EEESR_NSO_INSP_7ScaleInELSS_0EEEST_EEEEEENS4_6LayoutINS5_IJSC_SC_SC_EEENS5_IJNSA_ILi0EEESY_SY_EEEEENS5_IJNS4_10UnderscoreES11_S11_EEEEENS4_28SM100_TMA_2SM_LOAD_MULTICASTENS4_14ComposedLayoutINS4_7SwizzleILi3ELi4ELi3EEENS4_18smem_ptr_flag_bitsILi8EEENSW_INS5_IJNSA_ILi8EEESG_EEENS5_IJSG_SC_EEEEEEEvNS4_8identityENS4_18SM100_TMA_2SM_LOADES1E_vS1F_EENS_8epilogue10collective18CollectiveEpilogueINS1I_23Sm100TmaWarpSpecializedILi4ELi2ELi64ELb0ELb0EEEJNS5_IJSG_SF_SG_EEENS5_IJNSW_ISG_SC_EENSW_INSA_ILi64EEESC_EEEEESI_SJ_SI_SJ_NS1I_6fusion15FusionCallbacksIS1M_NS1S_17LinearCombinationISI_fSI_fLNS_15FloatRoundStyleE2EEES1N_S1R_JEEENS4_5SM1004TMEM4LOAD26SM100_TMEM_LOAD_32dp32b64xENS4_13SM90_TMA_LOADENS15_INS16_ILi2ELi4ELi3EEES19_NSW_INS5_IJS1A_S1P_EEENS5_IJS1P_SC_EEEEEEENS4_39AutoVectorizingCopyWithAssumedAlignmentILi128EEENS4_14SM90_TMA_STOREES27_S29_S29_EEEvvEEEEvNT_6ParamsE)
        /*0a6c*/ 	.short	0x0380
        /*0a6e*/ 	.short	0x0800


	//----- nvinfo : EIATTR_SW_WAR
	.align		4
.L_56:
        /*0a70*/ 	.byte	0x04, 0x36
        /*0a72*/ 	.short	(.L_58 - .L_57)
.L_57:
        /*0a74*/ 	.word	0x00000008
.L_58:


//--------------------- .nv.callgraph             --------------------------
	.section	.nv.callgraph,"",@"SHT_CUDA_CALLGRAPH"
	.align	4
	.sectionentsize	8
	.align		4
        /*0000*/ 	.word	0x00000000
	.align		4
        /*0004*/ 	.word	0xffffffff
	.align		4
        /*0008*/ 	.word	index@(_ZN7cutlass13device_kernelINS_4gemm6kernel13GemmUniversalIN4cute5tupleIJiiiiEEENS1_10collective13CollectiveMmaINS1_35MainloopSm100TmaUmmaWarpSpecializedILi5ELi2ELi2ENS5_IJNS4_1CILi2EEESB_NSA_ILi1EEEEEEEENS5_IJNSA_ILi256EEESF_NSA_ILi128EEEEEENS_12float_e5m2_tENS5_IJlSC_lEEESI_SJ_NS4_8TiledMMAINS4_8MMA_AtomIJNS4_10MMA_TraitsINS4_25SM100_MMA_F8F6F4_2x1SM_SSEJSI_SI_fSF_SF_NS4_17integral_constantINS4_4UMMA5MajorELSQ_0EEESR_NSO_INSP_7ScaleInELSS_0EEEST_EEEEEENS4_6LayoutINS5_IJSC_SC_SC_EEENS5_IJNSA_ILi0EEESY_SY_EEEEENS5_IJNS4_10UnderscoreES11_S11_EEEEENS4_28SM100_TMA_2SM_LOAD_MULTICASTENS4_14ComposedLayoutINS4_7SwizzleILi3ELi4ELi3EEENS4_18smem_ptr_flag_bitsILi8EEENSW_INS5_IJNSA_ILi8EEESG_EEENS5_IJSG_SC_EEEEEEEvNS4_8identityENS4_18SM100_TMA_2SM_LOADES1E_vS1F_EENS_8epilogue10collective18CollectiveEpilogueINS1I_23Sm100TmaWarpSpecializedILi4ELi2ELi64ELb0ELb0EEEJNS5_IJSG_SF_SG_EEENS5_IJNSW_ISG_SC_EENSW_INSA_ILi64EEESC_EEEEESI_SJ_SI_SJ_NS1I_6fusion15FusionCallbacksIS1M_NS1S_17LinearCombinationISI_fSI_fLNS_15FloatRoundStyleE2EEES1N_S1R_JEEENS4_5SM1004TMEM4LOAD26SM100_TMEM_LOAD_32dp32b64xENS4_13SM90_TMA_LOADENS15_INS16_ILi2ELi4ELi3EEES19_NSW_INS5_IJS1A_S1P_EEENS5_IJS1P_SC_EEEEEEENS4_39AutoVectorizingCopyWithAssumedAlignmentILi128EEENS4_14SM90_TMA_STOREES27_S29_S29_EEEvvEEEEvNT_6ParamsE)
	.align		4
        /*000c*/ 	.word	index@(__assertfail)
	.align		4
        /*0010*/ 	.word	0x00000000
	.align		4
        /*0014*/ 	.word	0xfffffffe
	.align		4
        /*0018*/ 	.word	0x00000000
	.align		4
        /*001c*/ 	.word	0xfffffffd
	.align		4
        /*0020*/ 	.word	0x00000000
	.align		4
        /*0024*/ 	.word	0xfffffffc


//--------------------- .nv.constant4             --------------------------
	.section	.nv.constant4,"a",@progbits
	.align	8
	.align		8
.nv.constant4:
        /*0000*/ 	.dword	__assertfail
	.align		8
        /*0008*/ 	.dword	__unnamed_1
	.align		8
        /*0010*/ 	.dword	__unnamed_2
	.align		8
        /*0018*/ 	.dword	__unnamed_3
	.align		8
        /*0020*/ 	.dword	_ZN39_INTERNAL_4e26ca3a_4_k_cu_1bafa47b_92094cuda3std3__45__cpo5beginE
	.align		8
        /*0028*/ 	.dword	_ZN39_INTERNAL_4e26ca3a_4_k_cu_1bafa47b_92094cuda3std3__45__cpo3endE
	.align		8
        /*0030*/ 	.dword	_ZN39_INTERNAL_4e26ca3a_4_k_cu_1bafa47b_92094cuda3std3__45__cpo6cbeginE
	.align		8
        /*0038*/ 	.dword	_ZN39_INTERNAL_4e26ca3a_4_k_cu_1bafa47b_92094cuda3std3__45__cpo4cendE
	.align		8
        /*0040*/ 	.dword	_ZN39_INTERNAL_4e26ca3a_4_k_cu_1bafa47b_92094cuda3std3__441_GLOBAL__N__4e26ca3a_4_k_cu_1bafa47b_92096ignoreE
	.align		8
        /*0048*/ 	.dword	_ZN39_INTERNAL_4e26ca3a_4_k_cu_1bafa47b_92094cuda3std3__419piecewise_constructE
	.align		8
        /*0050*/ 	.dword	_ZN39_INTERNAL_4e26ca3a_4_k_cu_1bafa47b_92094cuda3std3__48in_placeE
	.align		8
        /*0058*/ 	.dword	_ZN39_INTERNAL_4e26ca3a_4_k_cu_1bafa47b_92094cuda3std6ranges3__45__cpo4swapE
	.align		8
        /*0060*/ 	.dword	_ZN39_INTERNAL_4e26ca3a_4_k_cu_1bafa47b_92094cuda3std6ranges3__45__cpo9iter_moveE
	.align		8
        /*0068*/ 	.dword	_ZN39_INTERNAL_4e26ca3a_4_k_cu_1bafa47b_92094cute7productE
	.align		8
        /*0070*/ 	.dword	_ZN39_INTERNAL_4e26ca3a_4_k_cu_1bafa47b_92094cute1_E
	.align		8
        /*0078*/ 	.dword	$str$25
	.align		8
        /*0080*/ 	.dword	$str$26
	.align		8
        /*0088*/ 	.dword	$str$27
	.align		8
        /*0090*/ 	.dword	$str$28


//--------------------- .text._ZN7cutlass13device_kernelINS_4gemm6kernel13GemmUniversalIN4cute5tupleIJiiiiEEENS1_10collective13CollectiveMmaINS1_35MainloopSm100TmaUmmaWarpSpecializedILi5ELi2ELi2ENS5_IJNS4_1CILi2EEESB_NSA_ILi1EEEEEEEENS5_IJNSA_ILi256EEESF_NSA_ILi128EEEEEENS_12float_e5m2_tENS5_IJlSC_lEEESI_SJ_NS4_8TiledMMAINS4_8MMA_AtomIJNS4_10MMA_TraitsINS4_25SM100_MMA_F8F6F4_2x1SM_SSEJSI_SI_fSF_SF_NS4_17integral_constantINS4_4UMMA5MajorELSQ_0EEESR_NSO_INSP_7ScaleInELSS_0EEEST_EEEEEENS4_6LayoutINS5_IJSC_SC_SC_EEENS5_IJNSA_ILi0EEESY_SY_EEEEENS5_IJNS4_10UnderscoreES11_S11_EEEEENS4_28SM100_TMA_2SM_LOAD_MULTICASTENS4_14ComposedLayoutINS4_7SwizzleILi3ELi4ELi3EEENS4_18smem_ptr_flag_bitsILi8EEENSW_INS5_IJNSA_ILi8EEESG_EEENS5_IJSG_SC_EEEEEEEvNS4_8identityENS4_18SM100_TMA_2SM_LOADES1E_vS1F_EENS_8epilogue10collective18CollectiveEpilogueINS1I_23Sm100TmaWarpSpecializedILi4ELi2ELi64ELb0ELb0EEEJNS5_IJSG_SF_SG_EEENS5_IJNSW_ISG_SC_EENSW_INSA_ILi64EEESC_EEEEESI_SJ_SI_SJ_NS1I_6fusion15FusionCallbacksIS1M_NS1S_17LinearCombinationISI_fSI_fLNS_15FloatRoundStyleE2EEES1N_S1R_JEEENS4_5SM1004TMEM4LOAD26SM100_TMEM_LOAD_32dp32b64xENS4_13SM90_TMA_LOADENS15_INS16_ILi2ELi4ELi3EEES19_NSW_INS5_IJS1A_S1P_EEENS5_IJS1P_SC_EEEEEEENS4_39AutoVectorizingCopyWithAssumedAlignmentILi128EEENS4_14SM90_TMA_STOREES27_S29_S29_EEEvvEEEEvNT_6ParamsE --------------------------
	.section	.text._ZN7cutlass13device_kernelINS_4gemm6kernel13GemmUniversalIN4cute5tupleIJiiiiEEENS1_10collective13CollectiveMmaINS1_35MainloopSm100TmaUmmaWarpSpecializedILi5ELi2ELi2ENS5_IJNS4_1CILi2EEESB_NSA_ILi1EEEEEEEENS5_IJNSA_ILi256EEESF_NSA_ILi128EEEEEENS_12float_e5m2_tENS5_IJlSC_lEEESI_SJ_NS4_8TiledMMAINS4_8MMA_AtomIJNS4_10MMA_TraitsINS4_25SM100_MMA_F8F6F4_2x1SM_SSEJSI_SI_fSF_SF_NS4_17integral_constantINS4_4UMMA5MajorELSQ_0EEESR_NSO_INSP_7ScaleInELSS_0EEEST_EEEEEENS4_6LayoutINS5_IJSC_SC_SC_EEENS5_IJNSA_ILi0EEESY_SY_EEEEENS5_IJNS4_10UnderscoreES11_S11_EEEEENS4_28SM100_TMA_2SM_LOAD_MULTICASTENS4_14ComposedLayoutINS4_7SwizzleILi3ELi4ELi3EEENS4_18smem_ptr_flag_bitsILi8EEENSW_INS5_IJNSA_ILi8EEESG_EEENS5_IJSG_SC_EEEEEEEvNS4_8identityENS4_18SM100_TMA_2SM_LOADES1E_vS1F_EENS_8epilogue10collective18CollectiveEpilogueINS1I_23Sm100TmaWarpSpecializedILi4ELi2ELi64ELb0ELb0EEEJNS5_IJSG_SF_SG_EEENS5_IJNSW_ISG_SC_EENSW_INSA_ILi64EEESC_EEEEESI_SJ_SI_SJ_NS1I_6fusion15FusionCallbacksIS1M_NS1S_17LinearCombinationISI_fSI_fLNS_15FloatRoundStyleE2EEES1N_S1R_JEEENS4_5SM1004TMEM4LOAD26SM100_TMEM_LOAD_32dp32b64xENS4_13SM90_TMA_LOADENS15_INS16_ILi2ELi4ELi3EEES19_NSW_INS5_IJS1A_S1P_EEENS5_IJS1P_SC_EEEEEEENS4_39AutoVectorizingCopyWithAssumedAlignmentILi128EEENS4_14SM90_TMA_STOREES27_S29_S29_EEEvvEEEEvNT_6ParamsE,"ax",@progbits
	.align	128
.text._ZN7cutlass13device_kernelINS_4gemm6kernel13GemmUniversalIN4cute5tupleIJiiiiEEENS1_10collective13CollectiveMmaINS1_35MainloopSm100TmaUmmaWarpSpecializedILi5ELi2ELi2ENS5_IJNS4_1CILi2EEESB_NSA_ILi1EEEEEEEENS5_IJNSA_ILi256EEESF_NSA_ILi128EEEEEENS_12float_e5m2_tENS5_IJlSC_lEEESI_SJ_NS4_8TiledMMAINS4_8MMA_AtomIJNS4_10MMA_TraitsINS4_25SM100_MMA_F8F6F4_2x1SM_SSEJSI_SI_fSF_SF_NS4_17integral_constantINS4_4UMMA5MajorELSQ_0EEESR_NSO_INSP_7ScaleInELSS_0EEEST_EEEEEENS4_6LayoutINS5_IJSC_SC_SC_EEENS5_IJNSA_ILi0EEESY_SY_EEEEENS5_IJNS4_10UnderscoreES11_S11_EEEEENS4_28SM100_TMA_2SM_LOAD_MULTICASTENS4_14ComposedLayoutINS4_7SwizzleILi3ELi4ELi3EEENS4_18smem_ptr_flag_bitsILi8EEENSW_INS5_IJNSA_ILi8EEESG_EEENS5_IJSG_SC_EEEEEEEvNS4_8identityENS4_18SM100_TMA_2SM_LOADES1E_vS1F_EENS_8epilogue10collective18CollectiveEpilogueINS1I_23Sm100TmaWarpSpecializedILi4ELi2ELi64ELb0ELb0EEEJNS5_IJSG_SF_SG_EEENS5_IJNSW_ISG_SC_EENSW_INSA_ILi64EEESC_EEEEESI_SJ_SI_SJ_NS1I_6fusion15FusionCallbacksIS1M_NS1S_17LinearCombinationISI_fSI_fLNS_15FloatRoundStyleE2EEES1N_S1R_JEEENS4_5SM1004TMEM4LOAD26SM100_TMEM_LOAD_32dp32b64xENS4_13SM90_TMA_LOADENS15_INS16_ILi2ELi4ELi3EEES19_NSW_INS5_IJS1A_S1P_EEENS5_IJS1P_SC_EEEEEEENS4_39AutoVectorizingCopyWithAssumedAlignmentILi128EEENS4_14SM90_TMA_STOREES27_S29_S29_EEEvvEEEEvNT_6ParamsE:
        .type           _ZN7cutlass13device_kernelINS_4gemm6kernel13GemmUniversalIN4cute5tupleIJiiiiEEENS1_10collective13CollectiveMmaINS1_35MainloopSm100TmaUmmaWarpSpecializedILi5ELi2ELi2ENS5_IJNS4_1CILi2EEESB_NSA_ILi1EEEEEEEENS5_IJNSA_ILi256EEESF_NSA_ILi128EEEEEENS_12float_e5m2_tENS5_IJlSC_lEEESI_SJ_NS4_8TiledMMAINS4_8MMA_AtomIJNS4_10MMA_TraitsINS4_25SM100_MMA_F8F6F4_2x1SM_SSEJSI_SI_fSF_SF_NS4_17integral_constantINS4_4UMMA5MajorELSQ_0EEESR_NSO_INSP_7ScaleInELSS_0EEEST_EEEEEENS4_6LayoutINS5_IJSC_SC_SC_EEENS5_IJNSA_ILi0EEESY_SY_EEEEENS5_IJNS4_10UnderscoreES11_S11_EEEEENS4_28SM100_TMA_2SM_LOAD_MULTICASTENS4_14ComposedLayoutINS4_7SwizzleILi3ELi4ELi3EEENS4_18smem_ptr_flag_bitsILi8EEENSW_INS5_IJNSA_ILi8EEESG_EEENS5_IJSG_SC_EEEEEEEvNS4_8identityENS4_18SM100_TMA_2SM_LOADES1E_vS1F_EENS_8epilogue10collective18CollectiveEpilogueINS1I_23Sm100TmaWarpSpecializedILi4ELi2ELi64ELb0ELb0EEEJNS5_IJSG_SF_SG_EEENS5_IJNSW_ISG_SC_EENSW_INSA_ILi64EEESC_EEEEESI_SJ_SI_SJ_NS1I_6fusion15FusionCallbacksIS1M_NS1S_17LinearCombinationISI_fSI_fLNS_15FloatRoundStyleE2EEES1N_S1R_JEEENS4_5SM1004TMEM4LOAD26SM100_TMEM_LOAD_32dp32b64xENS4_13SM90_TMA_LOADENS15_INS16_ILi2ELi4ELi3EEES19_NSW_INS5_IJS1A_S1P_EEENS5_IJS1P_SC_EEEEEEENS4_39AutoVectorizingCopyWithAssumedAlignmentILi128EEENS4_14SM90_TMA_STOREES27_S29_S29_EEEvvEEEEvNT_6ParamsE,@function
        .size           _ZN7cutlass13device_kernelINS_4gemm6kernel13GemmUniversalIN4cute5tupleIJiiiiEEENS1_10collective13CollectiveMmaINS1_35MainloopSm100TmaUmmaWarpSpecializedILi5ELi2ELi2ENS5_IJNS4_1CILi2EEESB_NSA_ILi1EEEEEEEENS5_IJNSA_ILi256EEESF_NSA_ILi128EEEEEENS_12float_e5m2_tENS5_IJlSC_lEEESI_SJ_NS4_8TiledMMAINS4_8MMA_AtomIJNS4_10MMA_TraitsINS4_25SM100_MMA_F8F6F4_2x1SM_SSEJSI_SI_fSF_SF_NS4_17integral_constantINS4_4UMMA5MajorELSQ_0EEESR_NSO_INSP_7ScaleInELSS_0EEEST_EEEEEENS4_6LayoutINS5_IJSC_SC_SC_EEENS5_IJNSA_ILi0EEESY_SY_EEEEENS5_IJNS4_10UnderscoreES11_S11_EEEEENS4_28SM100_TMA_2SM_LOAD_MULTICASTENS4_14ComposedLayoutINS4_7SwizzleILi3ELi4ELi3EEENS4_18smem_ptr_flag_bitsILi8EEENSW_INS5_IJNSA_ILi8EEESG_EEENS5_IJSG_SC_EEEEEEEvNS4_8identityENS4_18SM100_TMA_2SM_LOADES1E_vS1F_EENS_8epilogue10collective18CollectiveEpilogueINS1I_23Sm100TmaWarpSpecializedILi4ELi2ELi64ELb0ELb0EEEJNS5_IJSG_SF_SG_EEENS5_IJNSW_ISG_SC_EENSW_INSA_ILi64EEESC_EEEEESI_SJ_SI_SJ_NS1I_6fusion15FusionCallbacksIS1M_NS1S_17LinearCombinationISI_fSI_fLNS_15FloatRoundStyleE2EEES1N_S1R_JEEENS4_5SM1004TMEM4LOAD26SM100_TMEM_LOAD_32dp32b64xENS4_13SM90_TMA_LOADENS15_INS16_ILi2ELi4ELi3EEES19_NSW_INS5_IJS1A_S1P_EEENS5_IJS1P_SC_EEEEEEENS4_39AutoVectorizingCopyWithAssumedAlignmentILi128EEENS4_14SM90_TMA_STOREES27_S29_S29_EEEvvEEEEvNT_6ParamsE,(.L_x_191 - _ZN7cutlass13device_kernelINS_4gemm6kernel13GemmUniversalIN4cute5tupleIJiiiiEEENS1_10collective13CollectiveMmaINS1_35MainloopSm100TmaUmmaWarpSpecializedILi5ELi2ELi2ENS5_IJNS4_1CILi2EEESB_NSA_ILi1EEEEEEEENS5_IJNSA_ILi256EEESF_NSA_ILi128EEEEEENS_12float_e5m2_tENS5_IJlSC_lEEESI_SJ_NS4_8TiledMMAINS4_8MMA_AtomIJNS4_10MMA_TraitsINS4_25SM100_MMA_F8F6F4_2x1SM_SSEJSI_SI_fSF_SF_NS4_17integral_constantINS4_4UMMA5MajorELSQ_0EEESR_NSO_INSP_7ScaleInELSS_0EEEST_EEEEEENS4_6LayoutINS5_IJSC_SC_SC_EEENS5_IJNSA_ILi0EEESY_SY_EEEEENS5_IJNS4_10UnderscoreES11_S11_EEEEENS4_28SM100_TMA_2SM_LOAD_MULTICASTENS4_14ComposedLayoutINS4_7SwizzleILi3ELi4ELi3EEENS4_18smem_ptr_flag_bitsILi8EEENSW_INS5_IJNSA_ILi8EEESG_EEENS5_IJSG_SC_EEEEEEEvNS4_8identityENS4_18SM100_TMA_2SM_LOADES1E_vS1F_EENS_8epilogue10collective18CollectiveEpilogueINS1I_23Sm100TmaWarpSpecializedILi4ELi2ELi64ELb0ELb0EEEJNS5_IJSG_SF_SG_EEENS5_IJNSW_ISG_SC_EENSW_INSA_ILi64EEESC_EEEEESI_SJ_SI_SJ_NS1I_6fusion15FusionCallbacksIS1M_NS1S_17LinearCombinationISI_fSI_fLNS_15FloatRoundStyleE2EEES1N_S1R_JEEENS4_5SM1004TMEM4LOAD26SM100_TMEM_LOAD_32dp32b64xENS4_13SM90_TMA_LOADENS15_INS16_ILi2ELi4ELi3EEES19_NSW_INS5_IJS1A_S1P_EEENS5_IJS1P_SC_EEEEEEENS4_39AutoVectorizingCopyWithAssumedAlignmentILi128EEENS4_14SM90_TMA_STOREES27_S29_S29_EEEvvEEEEvNT_6ParamsE)
        .other          _ZN7cutlass13device_kernelINS_4gemm6kernel13GemmUniversalIN4cute5tupleIJiiiiEEENS1_10collective13CollectiveMmaINS1_35MainloopSm100TmaUmmaWarpSpecializedILi5ELi2ELi2ENS5_IJNS4_1CILi2EEESB_NSA_ILi1EEEEEEEENS5_IJNSA_ILi256EEESF_NSA_ILi128EEEEEENS_12float_e5m2_tENS5_IJlSC_lEEESI_SJ_NS4_8TiledMMAINS4_8MMA_AtomIJNS4_10MMA_TraitsINS4_25SM100_MMA_F8F6F4_2x1SM_SSEJSI_SI_fSF_SF_NS4_17integral_constantINS4_4UMMA5MajorELSQ_0EEESR_NSO_INSP_7ScaleInELSS_0EEEST_EEEEEENS4_6LayoutINS5_IJSC_SC_SC_EEENS5_IJNSA_ILi0EEESY_SY_EEEEENS5_IJNS4_10UnderscoreES11_S11_EEEEENS4_28SM100_TMA_2SM_LOAD_MULTICASTENS4_14ComposedLayoutINS4_7SwizzleILi3ELi4ELi3EEENS4_18smem_ptr_flag_bitsILi8EEENSW_INS5_IJNSA_ILi8EEESG_EEENS5_IJSG_SC_EEEEEEEvNS4_8identityENS4_18SM100_TMA_2SM_LOADES1E_vS1F_EENS_8epilogue10collective18CollectiveEpilogueINS1I_23Sm100TmaWarpSpecializedILi4ELi2ELi64ELb0ELb0EEEJNS5_IJSG_SF_SG_EEENS5_IJNSW_ISG_SC_EENSW_INSA_ILi64EEESC_EEEEESI_SJ_SI_SJ_NS1I_6fusion15FusionCallbacksIS1M_NS1S_17LinearCombinationISI_fSI_fLNS_15FloatRoundStyleE2EEES1N_S1R_JEEENS4_5SM1004TMEM4LOAD26SM100_TMEM_LOAD_32dp32b64xENS4_13SM90_TMA_LOADENS15_INS16_ILi2ELi4ELi3EEES19_NSW_INS5_IJS1A_S1P_EEENS5_IJS1P_SC_EEEEEEENS4_39AutoVectorizingCopyWithAssumedAlignmentILi128EEENS4_14SM90_TMA_STOREES27_S29_S29_EEEvvEEEEvNT_6ParamsE,@"STO_CUDA_ENTRY STV_DEFAULT"
_ZN7cutlass13device_kernelINS_4gemm6kernel13GemmUniversalIN4cute5tupleIJiiiiEEENS1_10collective13CollectiveMmaINS1_35MainloopSm100TmaUmmaWarpSpecializedILi5ELi2ELi2ENS5_IJNS4_1CILi2EEESB_NSA_ILi1EEEEEEEENS5_IJNSA_ILi256EEESF_NSA_ILi128EEEEEENS_12float_e5m2_tENS5_IJlSC_lEEESI_SJ_NS4_8TiledMMAINS4_8MMA_AtomIJNS4_10MMA_TraitsINS4_25SM100_MMA_F8F6F4_2x1SM_SSEJSI_SI_fSF_SF_NS4_17integral_constantINS4_4UMMA5MajorELSQ_0EEESR_NSO_INSP_7ScaleInELSS_0EEEST_EEEEEENS4_6LayoutINS5_IJSC_SC_SC_EEENS5_IJNSA_ILi0EEESY_SY_EEEEENS5_IJNS4_10UnderscoreES11_S11_EEEEENS4_28SM100_TMA_2SM_LOAD_MULTICASTENS4_14ComposedLayoutINS4_7SwizzleILi3ELi4ELi3EEENS4_18smem_ptr_flag_bitsILi8EEENSW_INS5_IJNSA_ILi8EEESG_EEENS5_IJSG_SC_EEEEEEEvNS4_8identityENS4_18SM100_TMA_2SM_LOADES1E_vS1F_EENS_8epilogue10collective18CollectiveEpilogueINS1I_23Sm100TmaWarpSpecializedILi4ELi2ELi64ELb0ELb0EEEJNS5_IJSG_SF_SG_EEENS5_IJNSW_ISG_SC_EENSW_INSA_ILi64EEESC_EEEEESI_SJ_SI_SJ_NS1I_6fusion15FusionCallbacksIS1M_NS1S_17LinearCombinationISI_fSI_fLNS_15FloatRoundStyleE2EEES1N_S1R_JEEENS4_5SM1004TMEM4LOAD26SM100_TMEM_LOAD_32dp32b64xENS4_13SM90_TMA_LOADENS15_INS16_ILi2ELi4ELi3EEES19_NSW_INS5_IJS1A_S1P_EEENS5_IJS1P_SC_EEEEEEENS4_39AutoVectorizingCopyWithAssumedAlignmentILi128EEENS4_14SM90_TMA_STOREES27_S29_S29_EEEvvEEEEvNT_6ParamsE:
[----:B------:R-:W1:Y:S01]  /*0000*/  LDC R1, c[0x0][0x37c] ;  /* 0x0000df00ff017b82 */ /* 0x000e620000000800 */
[----:B------:R-:W2:Y:S01]  /*0010*/  S2R R172, SR_TID.X ;  /* 0x0000000000ac7919 */ /* 0x000ea20000002100 */
[----:B------:R-:W3:Y:S06]  /*0020*/  LDCU.64 UR8, c[0x0][0x890] ;  /* 0x00011200ff0877ac */ /* 0x000eec0008000a00 */
[----:B------:R-:W4:Y:S01]  /*0030*/  S2UR UR45, SR_CgaCtaId ;  /* 0x00000000002d79c3 */ /* 0x000f220000008800 */
[----:B------:R-:W-:Y:S02]  /*0040*/  PRMT R158, RZ, 0x7610, R158 ;  /* 0x00007610ff9e7816 */ /* 0x000fe4000000009e */
[----:B------:R-:W-:Y:S01]  /*0050*/  ELECT P1, URZ, PT ;  /* 0x0000000000ff782f */ /* 0x000fe20003820000 */
[----:B---3--:R-:W-:-:S04]  /*0060*/  UISETP.NE.U32.AND UP0, UPT, UR8, URZ, UPT ;  /* 0x000000ff0800728c */ /* 0x008fc8000bf05070 */
[----:B------:R-:W-:Y:S02]  /*0070*/  UISETP.NE.AND.EX UP0, UPT, UR9, URZ, UPT, UP0 ;  /* 0x000000ff0900728c */ /* 0x000fe4000bf05300 */
[----:B----4-:R-:W-:Y:S02]  /*0080*/  ULOP3.LUT UR47, UR45, 0x1, URZ, 0xc0, !UPT ;  /* 0x000000012d2f7892 */ /* 0x010fe4000f8ec0ff */
[----:B------:R-:W-:Y:S01]  /*0090*/  ULOP3.LUT UR48, UR45, 0x1, URZ, 0x3c, !UPT ;  /* 0x000000012d307892 */ /* 0x000fe2000f8e3cff */
[----:B--2---:R-:W-:-:S05]  /*00a0*/  SHF.R.U32.HI R159, RZ, 0x5, R172 ;  /* 0x00000005ff9f7819 */ /* 0x004fca00000116ac */
[----:B------:R-:W2:Y:S02]  /*00b0*/  SHFL.IDX PT, R0, R159, RZ, 0x1f ;  /* 0x00001fff9f007589 */ /* 0x000ea400000e0000 */
[----:B--2---:R-:W-:Y:S01]  /*00c0*/  R2UR UR17, R0 ;  /* 0x00000000001172ca */ /* 0x004fe200000e0000 */
[----:B-1----:R-:W-:-:S14]  /*00d0*/  BRA.U UP0, `(.L_x_0) ;  /* 0x0000000100307547 */ /* 0x002fdc000b800000 */
[----:B------:R-:W1:Y:S02]  /*00e0*/  LDCU.64 UR4, c[0x0][0x888] ;  /* 0x00011100ff0477ac */ /* 0x000e640008000a00 */
[----:B-1----:R-:W-:-:S04]  /*00f0*/  UISETP.NE.U32.AND UP0, UPT, UR4, URZ, UPT ;  /* 0x000000ff0400728c */ /* 0x002fc8000bf05070 */
[----:B------:R-:W-:-:S09]  /*0100*/  UISETP.NE.AND.EX UP0, UPT, UR5, URZ, UPT, UP0 ;  /* 0x000000ff0500728c */ /* 0x000fd2000bf05300 */
[----:B------:R-:W-:Y:S05]  /*0110*/  BRA.U !UP0, `(.L_x_1) ;  /* 0x0000000108147547 */ /* 0x000fea000b800000 */
[----:B------:R-:W1:Y:S01]  /*0120*/  LDC.64 R2, c[0x0][0x888] ;  /* 0x00022200ff027b82 */ /* 0x000e620000000a00 */
[----:B------:R-:W1:Y:S02]  /*0130*/  LDCU.64 UR4, c[0x0][0x358] ;  /* 0x00006b00ff0477ac */ /* 0x000e640008000a00 */
[----:B-1----:R1:W5:Y:S01]  /*0140*/  LDG.E R73, desc[UR4][R2.64] ;  /* 0x0000000402497981 */ /* 0x002362000c1e1900 */
[----:B------:R-:W-:Y:S01]  /*0150*/  HFMA2 R158, -RZ, RZ, 0, 5.9604644775390625e-08 ;  /* 0x00000001ff9e7431 */ /* 0x000fe200000001ff */
[----:B------:R-:W-:Y:S05]  /*0160*/  BRA `(.L_x_0) ;  /* 0x00000000000c7947 */ /* 0x000fea0003800000 */
.L_x_1:
[----:B------:R-:W1:Y:S01]  /*0170*/  LDCU UR4, c[0x0][0x880] ;  /* 0x00011000ff0477ac */ /* 0x000e620008000800 */
[----:B------:R-:W-:Y:S01]  /*0180*/  HFMA2 R158, -RZ, RZ, 0, 5.9604644775390625e-08 ;  /* 0x00000001ff9e7431 */ /* 0x000fe200000001ff */
[----:B-1----:R-:W-:-:S07]  /*0190*/  MOV R73, UR4 ;  /* 0x0000000400497c02 */ /* 0x002fce0008000f00 */
.L_x_0:
[----:B------:R-:W2:Y:S02]  /*01a0*/  LDCU.64 UR4, c[0x0][0x8b0] ;  /* 0x00011600ff0477ac */ /* 0x000ea40008000a00 */
[----:B--2---:R-:W-:-:S04]  /*01b0*/  UISETP.NE.U32.AND UP0, UPT, UR4, URZ, UPT ;  /* 0x000000ff0400728c */ /* 0x004fc8000bf05070 */
[----:B------:R-:W-:-:S09]  /*01c0*/  UISETP.NE.AND.EX UP0, UPT, UR5, URZ, UPT, UP0 ;  /* 0x000000ff0500728c */ /* 0x000fd2000bf05300 */
[----:B------:R-:W-:Y:S05]  /*01d0*/  BRA.U UP0, `(.L_x_2) ;  /* 0x0000000100287547 */ /* 0x000fea000b800000 */
[----:B------:R-:W2:Y:S02]  /*01e0*/  LDCU.64 UR4, c[0x0][0x8a8] ;  /* 0x00011500ff0477ac */ /* 0x000ea40008000a00 */
[----:B--2---:R-:W-:-:S04]  /*01f0*/  UISETP.NE.U32.AND UP0, UPT, UR4, URZ, UPT ;  /* 0x000000ff0400728c */ /* 0x004fc8000bf05070 */
[----:B------:R-:W-:-:S09]  /*0200*/  UISETP.NE.AND.EX UP0, UPT, UR5, URZ, UPT, UP0 ;  /* 0x000000ff0500728c */ /* 0x000fd2000bf05300 */
[----:B------:R-:W-:Y:S05]  /*0210*/  BRA.U !UP0, `(.L_x_3) ;  /* 0x0000000108107547 */ /* 0x000fea000b800000 */
[----:B------:R-:W2:Y:S01]  /*0220*/  LDC.64 R70, c[0x0][0x8a8] ;  /* 0x00022a00ff467b82 */ /* 0x000ea20000000a00 */
[----:B------:R-:W2:Y:S02]  /*0230*/  LDCU.64 UR4, c[0x0][0x358] ;  /* 0x00006b00ff0477ac */ /* 0x000ea40008000a00 */
[----:B--2---:R2:W5:Y:S01]  /*0240*/  LDG.E R70, desc[UR4][R70.64] ;  /* 0x0000000446467981 */ /* 0x004562000c1e1900 */
[----:B------:R-:W-:Y:S05]  /*0250*/  BRA `(.L_x_2) ;  /* 0x0000000000087947 */ /* 0x000fea0003800000 */
.L_x_3:
[----:B------:R-:W2:Y:S02]  /*0260*/  LDCU UR4, c[0x0][0x8a0] ;  /* 0x00011400ff0477ac */ /* 0x000ea40008000800 */
[----:B--2---:R-:W-:Y:S02]  /*0270*/  MOV R70, UR4 ;  /* 0x0000000400467c02 */ /* 0x004fe40008000f00 */
.L_x_2:
[----:B------:R-:W-:Y:S01]  /*0280*/  IMAD.U32 R0, RZ, RZ, UR17 ;  /* 0x00000011ff007e24 */ /* 0x000fe2000f8e00ff */
[----:B------:R-:W-:Y:S04]  /*0290*/  BSSY.RECONVERGENT B0, `(.L_x_4) ;  /* 0x000000c000007945 */ /* 0x000fe80003800200 */
[C---:B------:R-:W-:Y:S02]  /*02a0*/  ISETP.NE.OR P2, PT, R0.reuse, 0x1, !P1 ;  /* 0x000000010000780c */ /* 0x040fe40004f45670 */
[----:B------:R-:W-:-:S11]  /*02b0*/  ISETP.NE.OR P0, PT, R0, 0x3, !P1 ;  /* 0x000000030000780c */ /* 0x000fd60004f05670 */
[----:B------:R-:W-:Y:S05]  /*02c0*/  @P2 BRA `(.L_x_5) ;  /* 0x0000000000202947 */ /* 0x000fea0003800000 */
[----:B------:R-:W3:Y:S02]  /*02d0*/  LDCU.64 UR4, c[0x0][0x348] ;  /* 0x00006900ff0477ac */ /* 0x000ee40008000a00 */
[----:B---3--:R-:W-:Y:S02]  /*02e0*/  UIADD3 UR6, UP1, UPT, UR4, 0x80, URZ ;  /* 0x0000008004067890 */ /* 0x008fe4000ff3e0ff */
[----:B------:R-:W-:Y:S02]  /*02f0*/  UIADD3 UR4, UP0, UPT, UR4, 0x180, URZ ;  /* 0x0000018004047890 */ /* 0x000fe4000ff1e0ff */
[----:B------:R-:W-:Y:S02]  /*0300*/  UIADD3.X UR7, UPT, UPT, URZ, UR5, URZ, UP1, !UPT ;  /* 0x00000005ff077290 */ /* 0x000fe40008ffe4ff */
[----:B------:R-:W-:-:S07]  /*0310*/  UIADD3.X UR5, UPT, UPT, URZ, UR5, URZ, UP0, !UPT ;  /* 0x00000005ff057290 */ /* 0x000fce00087fe4ff */
[----:B------:R3:W-:Y:S02]  /*0320*/  UTMACCTL.PF [UR6] ;  /* 0x00000000060079b9 */ /* 0x0007e40008040000 */
[----:B------:R3:W-:Y:S02]  /*0330*/  UTMACCTL.PF [UR4] ;  /* 0x00000000040079b9 */ /* 0x0007e40008040000 */
[----:B---3--:R-:W-:Y:S01]  /*0340*/  NOP ;  /* 0x0000000000007918 */ /* 0x008fe20000000000 */
.L_x_5:
[----:B------:R-:W-:Y:S05]  /*0350*/  BSYNC.RECONVERGENT B0 ;  /* 0x0000000000007941 */ /* 0x000fea0003800200 */
.L_x_4:
[----:B------:R-:W-:Y:S04]  /*0360*/  BSSY.RECONVERGENT B0, `(.L_x_6) ;  /* 0x000000a000007945 */ /* 0x000fe80003800200 */
        /* <DEDUP_REMOVED lines=9> */
.L_x_7:
[----:B------:R-:W-:Y:S05]  /*0400*/  BSYNC.RECONVERGENT B0 ;  /* 0x0000000000007941 */ /* 0x000fea0003800200 */
.L_x_6:
[----:B------:R-:W3:Y:S01]  /*0410*/  LDCU.64 UR4, c[0x0][0x888] ;  /* 0x00011100ff0477ac */ /* 0x000ee20008000a00 */
[----:B------:R-:W-:Y:S02]  /*0420*/  UISETP.EQ.U32.AND UP1, UPT, UR8, URZ, UPT ;  /* 0x000000ff0800728c */ /* 0x000fe4000bf22070 */
[----:B------:R-:W-:Y:S02]  /*0430*/  UPLOP3.LUT UP3, UPT, UPT, UPT, UPT, 0x80, 0x8 ;  /* 0x000000000008789c */ /* 0x000fe40003f6f070 */
[----:B---3--:R-:W-:-:S04]  /*0440*/  UISETP.NE.U32.AND UP0, UPT, UR4, URZ, UPT ;  /* 0x000000ff0400728c */ /* 0x008fc8000bf05070 */
[----:B------:R-:W-:-:S04]  /*0450*/  UISETP.NE.AND.EX UP0, UPT, UR5, URZ, UPT, UP0 ;  /* 0x000000ff0500728c */ /* 0x000fc8000bf05300 */
[----:B------:R-:W-:-:S04]  /*0460*/  UISETP.EQ.OR.EX UP2, UPT, UR9, URZ, !UP0, UP1 ;  /* 0x000000ff0900728c */ /* 0x000fc8000c742710 */
[----:B------:R-:W-:-:S06]  /*0470*/  UP2UR UR4, UPR, URZ, 0x4 ;  /* 0x00000004ff047883 */ /* 0x000fcc0008000000 */
[----:B------:R-:W-:Y:S01]  /*0480*/  MOV R162, UR4 ;  /* 0x0000000400a27c02 */ /* 0x000fe20008000f00 */
[----:B------:R-:W-:Y:S06]  /*0490*/  BRA.U !UP2, `(.L_x_8) ;  /* 0x000000010a207547 */ /* 0x000fec000b800000 */
[----:B------:R-:W-:Y:S01]  /*04a0*/  UISETP.NE.U32.AND UP1, UPT, UR8, URZ, UPT ;  /* 0x000000ff0800728c */ /* 0x000fe2000bf25070 */
[----:B-----5:R-:W-:Y:S01]  /*04b0*/  FSETP.NEU.AND P0, PT, R73, RZ, PT ;  /* 0x000000ff4900720b */ /* 0x020fe20003f0d000 */
[----:B------:R-:W-:Y:S02]  /*04c0*/  USEL UR4, URZ, 0xffffffff, UP0 ;  /* 0xffffffffff047887 */ /* 0x000fe40008000000 */
[----:B------:R-:W-:-:S10]  /*04d0*/  UISETP.NE.AND.EX UP1, UPT, UR9, URZ, UPT, UP1 ;  /* 0x000000ff0900728c */ /* 0x000fd4000bf25310 */
[----:B------:R-:W-:Y:S01]  /*04e0*/  VOTEU.ANY UP0, P0 ;  /* 0x0000000000ff7886 */ /* 0x000fe20000000100 */
[----:B------:R-:W-:-:S04]  /*04f0*/  @!UP1 USEL UR4, URZ, 0xffffffff, UP0 ;  /* 0xffffffffff049887 */ /* 0x000fc80008000000 */
[----:B------:R-:W-:-:S04]  /*0500*/  ULOP3.LUT UR4, UR4, 0x1, URZ, 0xc0, !UPT ;  /* 0x0000000104047892 */ /* 0x000fc8000f8ec0ff */
[----:B------:R-:W-:-:S11]  /*0510*/  UISETP.NE.U32.AND UP3, UPT, UR4, 0x1, UPT ;  /* 0x000000010400788c */ /* 0x000fd6000bf65070 */
.L_x_8:
[----:B------:R-:W3:Y:S01]  /*0520*/  SHFL.IDX PT, R0, R159, RZ, 0x1f ;  /* 0x00001fff9f007589 */ /* 0x000ee200000e0000 */
[----:B------:R-:W-:-:S04]  /*0530*/  UISETP.NE.AND UP0, UPT, UR17, 0x2, UPT ;  /* 0x000000021100788c */ /* 0x000fc8000bf05270 */
[----:B------:R-:W-:Y:S02]  /*0540*/  UISETP.EQ.AND UP1, UPT, UR47, URZ, !UP0 ;  /* 0x000000ff2f00728c */ /* 0x000fe4000c722270 */
[----:B------:R-:W-:-:S04]  /*0550*/  USEL UR41, URZ, 0x1, UP0 ;  /* 0x00000001ff297887 */ /* 0x000fc80008000000 */
[----:B------:R-:W-:Y:S02]  /*0560*/  PLOP3.LUT P3, PT, P1, PT, UP1, 0x80, 0x8 ;  /* 0x000000000008781c */ /* 0x000fe40000f6f018 */
[----:B---3--:R-:W-:-:S13]  /*0570*/  ISETP.NE.AND P0, PT, R0, RZ, PT ;  /* 0x000000ff0000720c */ /* 0x008fda0003f05270 */
[----:B------:R-:W-:Y:S05]  /*0580*/  @P0 BRA `(.L_x_9) ;  /* 0x00000000005c0947 */ /* 0x000fea0003800000 */
[----:B------:R-:W-:Y:S01]  /*0590*/  UMOV UR4, 0x400 ;  /* 0x0000040000047882 */ /* 0x000fe20000000000 */
[----:B------:R-:W-:Y:S01]  /*05a0*/  UMOV UR8, 0x1 ;  /* 0x0000000100087882 */ /* 0x000fe20000000000 */
[----:B------:R-:W-:Y:S01]  /*05b0*/  UMOV UR6, 0x2 ;  /* 0x0000000200067882 */ /* 0x000fe20000000000 */
[----:B------:R-:W-:Y:S02]  /*05c0*/  ULEA UR4, UR45, UR4, 0x18 ;  /* 0x000000042d047291 */ /* 0x000fe4000f8ec0ff */
[----:B------:R-:W-:-:S04]  /*05d0*/  UIADD3 UR8, UPT, UPT, -UR8, 0x100000, URZ ;  /* 0x0010000008087890 */ /* 0x000fc8000fffe1ff */
[----:B------:R-:W-:Y:S02]  /*05e0*/  USHF.L.U32 UR9, UR8, 0xb, URZ ;  /* 0x0000000b08097899 */ /* 0x000fe400080006ff */
[----:B------:R-:W-:Y:S02]  /*05f0*/  USHF.L.U32 UR8, UR8, 0x1, URZ ;  /* 0x0000000108087899 */ /* 0x000fe400080006ff */
[----:B------:R-:W-:-:S04]  /*0600*/  UIADD3 UR6, UPT, UPT, -UR6, 0x100000, URZ ;  /* 0x0010000006067890 */ /* 0x000fc8000fffe1ff */
[----:B------:R-:W-:Y:S02]  /*0610*/  USHF.L.U32 UR7, UR6, 0xb, URZ ;  /* 0x0000000b06077899 */ /* 0x000fe400080006ff */
[----:B------:R-:W-:Y:S01]  /*0620*/  USHF.L.U32 UR6, UR6, 0x1, URZ ;  /* 0x0000000106067899 */ /* 0x000fe200080006ff */
[----:B------:R-:W-:Y:S01]  /*0630*/  ELECT P0, URZ, PT ;  /* 0x0000000000ff782f */ /* 0x000fe20003800000 */
[----:B------:R-:W3:Y:S02]  /*0640*/  FENCE.VIEW.ASYNC.S ;  /* 0x00000000000073c6 */ /* 0x000ee40000000000 */
[----:B---3--:R3:W4:Y:S08]  /*0650*/  SYNCS.EXCH.64 URZ, [UR4], UR8 ;  /* 0x0000000804ff75b2 */ /* 0x0087300008000100 */
[----:B------:R3:W1:Y:S01]  /*0660*/  SYNCS.EXCH.64 URZ, [UR4+0x28], UR6 ;  /* 0x0000280604ff75b2 */ /* 0x0006620008000100 */
        /* <DEDUP_REMOVED lines=8> */
[----:B------:R-:W-:Y:S01]  /*06f0*/  NOP ;  /* 0x0000000000007918 */ /* 0x000fe20000000000 */
.L_x_9:
[----:B------:R-:W2:Y:S01]  /*0700*/  SHFL.IDX PT, R0, R159, RZ, 0x1f ;  /* 0x00001fff9f007589 */ /* 0x000ea200000e0000 */
[----:B------:R-:W-:Y:S01]  /*0710*/  NOP ;  /* 0x0000000000007918 */ /* 0x000fe20000000000 */
[----:B--2---:R-:W-:-:S13]  /*0720*/  ISETP.NE.AND P0, PT, R0, 0x1, PT ;  /* 0x000000010000780c */ /* 0x004fda0003f05270 */
[----:B------:R-:W-:Y:S05]  /*0730*/  @P0 BRA `(.L_x_10) ;  /* 0x0000000000540947 */ /* 0x000fea0003800000 */
[----:B---3--:R-:W-:Y:S01]  /*0740*/  UMOV UR4, 0x400 ;  /* 0x0000040000047882 */ /* 0x008fe20000000000 */
        /* <DEDUP_REMOVED lines=10> */
[----:B------:R-:W2:Y:S02]  /*07f0*/  FENCE.VIEW.ASYNC.S ;  /* 0x00000000000073c6 */ /* 0x000ea40000000000 */
[----:B--2---:R2:W3:Y:S08]  /*0800*/  SYNCS.EXCH.64 URZ, [UR4+0x50], UR8 ;  /* 0x0000500804ff75b2 */ /* 0x0044f00008000100 */
        /* <DEDUP_REMOVED lines=8> */
.L_x_10:
[----:B------:R-:W4:Y:S01]  /*0890*/  SHFL.IDX PT, R0, R159, RZ, 0x1f ;  /* 0x00001fff9f007589 */ /* 0x000f2200000e0000 */
[----:B------:R-:W-:Y:S01]  /*08a0*/  NOP ;  /* 0x0000000000007918 */ /* 0x000fe20000000000 */
[----:B----4-:R-:W-:-:S13]  /*08b0*/  ISETP.NE.AND P0, PT, R0, 0x3, PT ;  /* 0x000000030000780c */ /* 0x010fda0003f05270 */
[----:B------:R-:W-:Y:S05]  /*08c0*/  @P0 BRA `(.L_x_11) ;  /* 0x00000000002c0947 */ /* 0x000fea0003800000 */
[----:B--23--:R-:W-:Y:S01]  /*08d0*/  UMOV UR6, 0x400 ;  /* 0x0000040000067882 */ /* 0x00cfe20000000000 */
[----:B------:R-:W-:Y:S01]  /*08e0*/  UMOV UR4, 0x20 ;  /* 0x0000002000047882 */ /* 0x000fe20000000000 */
[----:B------:R-:W-:Y:S02]  /*08f0*/  ULEA UR6, UR45, UR6, 0x18 ;  /* 0x000000062d067291 */ /* 0x000fe4000f8ec0ff */
[----:B------:R-:W-:-:S04]  /*0900*/  UIADD3 UR4, UPT, UPT, -UR4, 0x100000, URZ ;  /* 0x0010000004047890 */ /* 0x000fc8000fffe1ff */
[----:B------:R-:W-:Y:S02]  /*0910*/  USHF.L.U32 UR5, UR4, 0xb, URZ ;  /* 0x0000000b04057899 */ /* 0x000fe400080006ff */
[----:B------:R-:W-:Y:S01]  /*0920*/  USHF.L.U32 UR4, UR4, 0x1, URZ ;  /* 0x0000000104047899 */ /* 0x000fe200080006ff */
[----:B------:R-:W-:Y:S01]  /*0930*/  ELECT P0, URZ, PT ;  /* 0x0000000000ff782f */ /* 0x000fe20003800000 */
[----:B------:R-:W2:Y:S10]  /*0940*/  FENCE.VIEW.ASYNC.S ;  /* 0x00000000000073c6 */ /* 0x000eb40000000000 */
[----:B--2---:R4:W2:Y:S01]  /*0950*/  SYNCS.EXCH.64 URZ, [UR6+0x90], UR4 ;  /* 0x0000900406ff75b2 */ /* 0x0048a20008000100 */
[----:B------:R4:W3:Y:S02]  /*0960*/  SYNCS.EXCH.64 URZ, [UR6+0x98], UR4 ;  /* 0x0000980406ff75b2 */ /* 0x0008e40008000100 */
[----:B----4-:R-:W-:Y:S01]  /*0970*/  NOP ;  /* 0x0000000000007918 */ /* 0x010fe20000000000 */
.L_x_11:
[----:B------:R-:W4:Y:S01]  /*0980*/  SHFL.IDX PT, R0, R159, RZ, 0x1f ;  /* 0x00001fff9f007589 */ /* 0x000f2200000e0000 */
[----:B------:R-:W-:Y:S01]  /*0990*/  NOP ;  /* 0x0000000000007918 */ /* 0x000fe20000000000 */
[----:B----4-:R-:W-:-:S13]  /*09a0*/  ISETP.NE.AND P0, PT, R0, 0x4, PT ;  /* 0x000000040000780c */ /* 0x010fda0003f05270 */
[----:B------:R-:W-:Y:S05]  /*09b0*/  @P0 BRA `(.L_x_12) ;  /* 0x0000000000480947 */ /* 0x000fea0003800000 */
[----:B--23--:R-:W-:Y:S01]  /*09c0*/  UMOV UR4, 0x3a0 ;  /* 0x000003a000047882 */ /* 0x00cfe20000000000 */
[----:B------:R-:W-:Y:S01]  /*09d0*/  UMOV UR6, 0x400 ;  /* 0x0000040000067882 */ /* 0x000fe20000000000 */
[----:B------:R-:W-:Y:S01]  /*09e0*/  USEL UR4, UR4, 0x320, UP3 ;  /* 0x0000032004047887 */ /* 0x000fe20009800000 */
        /* <DEDUP_REMOVED lines=10> */
[----:B--2---:R4:W2:Y:S08]  /*0a90*/  SYNCS.EXCH.64 URZ, [UR6+0xa0], UR8 ;  /* 0x0000a00806ff75b2 */ /* 0x0048b00008000100 */
[----:B------:R4:W3:Y:S01]  /*0aa0*/  SYNCS.EXCH.64 URZ, [UR6+0xb0], UR4 ;  /* 0x0000b00406ff75b2 */ /* 0x0008e20008000100 */
[----:B------:R4:W1:Y:S01]  /*0ab0*/  SYNCS.EXCH.64 URZ, [UR6+0xa8], UR8 ;  /* 0x0000a80806ff75b2 */ /* 0x0008620008000100 */
[----:B------:R4:W1:Y:S02]  /*0ac0*/  SYNCS.EXCH.64 URZ, [UR6+0xb8], UR4 ;  /* 0x0000b80406ff75b2 */ /* 0x0008640008000100 */
[----:B----4-:R-:W-:Y:S01]  /*0ad0*/  NOP ;  /* 0x0000000000007918 */ /* 0x010fe20000000000 */
.L_x_12:
[----:B------:R-:W4:Y:S01]  /*0ae0*/  SHFL.IDX PT, R0, R159, RZ, 0x1f ;  /* 0x00001fff9f007589 */ /* 0x000f2200000e0000 */
[----:B------:R-:W-:Y:S01]  /*0af0*/  NOP ;  /* 0x0000000000007918 */ /* 0x000fe20000000000 */
[----:B----4-:R-:W-:-:S13]  /*0b00*/  ISETP.NE.AND P0, PT, R0, 0x5, PT ;  /* 0x000000050000780c */ /* 0x010fda0003f05270 */
[----:B------:R-:W-:Y:S05]  /*0b10*/  @P0 BRA `(.L_x_13) ;  /* 0x0000000000440947 */ /* 0x000fea0003800000 */
[----:B--23--:R-:W-:Y:S01]  /*0b20*/  UMOV UR4, 0x400 ;  /* 0x0000040000047882 */ /* 0x00cfe20000000000 */
        /* <DEDUP_REMOVED lines=16> */
.L_x_13:
[----:B------:R-:W4:Y:S01]  /*0c30*/  SHFL.IDX PT, R0, R159, RZ, 0x1f ;  /* 0x00001fff9f007589 */ /* 0x000f2200000e0000 */
[----:B------:R-:W-:Y:S01]  /*0c40*/  ISETP.NE.OR P1, PT, RZ, UR17, !P1 ;  /* 0x00000011ff007c0c */ /* 0x000fe2000cf25670 */
        /* <DEDUP_REMOVED lines=12> */
[----:B------:R4:W3:Y:S01]  /*0d10*/  SYNCS.EXCH.64 URZ, [UR4+0xf0], UR6 ;  /* 0x0000f00604ff75b2 */ /* 0x0008e20008000100 */
[----:B------:R4:W1:Y:S01]  /*0d20*/  SYNCS.EXCH.64 URZ, [UR4+0xe8], UR6 ;  /* 0x0000e80604ff75b2 */ /* 0x0008620008000100 */
[----:B------:R4:W1:Y:S02]  /*0d30*/  SYNCS.EXCH.64 URZ, [UR4+0xf8], UR6 ;  /* 0x0000f80604ff75b2 */ /* 0x0008640008000100 */
[----:B----4-:R-:W-:Y:S01]  /*0d40*/  NOP ;  /* 0x0000000000007918 */ /* 0x010fe20000000000 */
.L_x_14:
[----:B------:R-:W-:Y:S01]  /*0d50*/  VOTEU.ALL UP0, P1 ;  /* 0x0000000000ff7886 */ /* 0x000fe20000800000 */
[----:B--23--:R-:W-:Y:S01]  /*0d60*/  UMOV UR4, 0x20 ;  /* 0x0000002000047882 */ /* 0x00cfe20000000000 */
[----:B------:R-:W2:Y:S01]  /*0d70*/  LDCU UR7, c[0x0][0x36c] ;  /* 0x00006d80ff0777ac */ /* 0x000ea20008000800 */
[----:B------:R-:W-:Y:S01]  /*0d80*/  NOP ;  /* 0x0000000000007918 */ /* 0x000fe20000000000 */
[----:B-1----:R-:W-:Y:S01]  /*0d90*/  LOP3.LUT R3, R172, 0x1f, RZ, 0xc0, !PT ;  /* 0x0000001fac037812 */ /* 0x002fe200078ec0ff */
[----:B------:R-:W-:Y:S01]  /*0da0*/  @!UP0 UMOV UR6, 0x400 ;  /* 0x0000040000068882 */ /* 0x000fe20000000000 */
[----:B------:R-:W-:-:S04]  /*0db0*/  @!UP0 UIADD3 UR4, UPT, UPT, -UR4, 0x100000, URZ ;  /* 0x0010000004048890 */ /* 0x000fc8000fffe1ff */
[----:B------:R-:W-:Y:S02]  /*0dc0*/  @!UP0 USHF.L.U32 UR5, UR4, 0xb, URZ ;  /* 0x0000000b04058899 */ /* 0x000fe400080006ff */
[----:B------:R-:W-:Y:S02]  /*0dd0*/  @!UP0 USHF.L.U32 UR4, UR4, 0x1, URZ ;  /* 0x0000000104048899 */ /* 0x000fe400080006ff */
[----:B------:R-:W-:Y:S01]  /*0de0*/  @!UP0 ULEA UR6, UR45, UR6, 0x18 ;  /* 0x000000062d068291 */ /* 0x000fe2000f8ec0ff */
[----:B------:R-:W-:Y:S01]  /*0df0*/  VOTEU.ALL UP0, P1 ;  /* 0x0000000000ff7886 */ /* 0x000fe20000800000 */
[----:B------:R-:W-:Y:S02]  /*0e00*/  UISETP.NE.AND UP4, UPT, UR17, URZ, UPT ;  /* 0x000000ff1100728c */ /* 0x000fe4000bf85270 */
[----:B--2---:R-:W-:Y:S01]  /*0e10*/  UISETP.EQ.U32.AND UP5, UPT, UR7, 0x1, UPT ;  /* 0x000000010700788c */ /* 0x004fe2000bfa2070 */
[----:B------:R-:W1:Y:S07]  /*0e20*/  FENCE.VIEW.ASYNC.S ;  /* 0x00000000000073c6 */ /* 0x000e6e0000000000 */
[----:B-1----:R1:W2:Y:S01]  /*0e30*/  @!UP0 SYNCS.EXCH.64 URZ, [UR6+0x100], UR4 ;  /* 0x0001000406ff85b2 */ /* 0x0022a20008000100 */
[----:B------:R-:W-:Y:S05]  /*0e40*/  BRA.U !UP5, `(.L_x_15) ;  /* 0x000000010d087547 */ /* 0x000fea000b800000 */
[----:B--2---:R-:W-:Y:S01]  /*0e50*/  UCGABAR_ARV ;  /* 0x00000000000079c7 */ /* 0x004fe20008000000 */
[----:B------:R-:W-:Y:S05]  /*0e60*/  BRA `(.L_x_16) ;  /* 0x0000000000047947 */ /* 0x000fea0003800000 */
.L_x_15:
[----:B--2---:R-:W-:Y:S01]  /*0e70*/  NOP ;  /* 0x0000000000007918 */ /* 0x004fe20000000000 */
.L_x_16:
[----:B------:R-:W2:Y:S01]  /*0e80*/  S2UR UR16, SR_CTAID.X ;  /* 0x00000000001079c3 */ /* 0x000ea20000002500 */
[----:B------:R-:W-:-:S05]  /*0e90*/  CS2R.32 R161, SR_CgaSize ;  /* 0x0000000000a17805 */ /* 0x000fca0000008a00 */
[----:B------:R-:W-:-:S05]  /*0ea0*/  IMAD R161, R161, -0xa0, RZ ;  /* 0xffffff60a1a17824 */ /* 0x000fca00078e02ff */
[----:B-1----:R-:W-:-:S14]  /*0eb0*/  R2UR UR5, R161 ;  /* 0x00000000a10572ca */ /* 0x002fdc00000e0000 */
[----:B------:R-:W1:Y:S01]  /*0ec0*/  LDCU UR5, c[0x0][UR5+0x2b0] ;  /* 0x00005600050577ac */ /* 0x000e620008000800 */
[----:B------:R-:W-:-:S05]  /*0ed0*/  CS2R.32 R161, SR_CgaSize ;  /* 0x0000000000a17805 */ /* 0x000fca0000008a00 */
[----:B------:R-:W-:-:S05]  /*0ee0*/  IMAD R161, R161, -0xa0, RZ ;  /* 0xffffff60a1a17824 */ /* 0x000fca00078e02ff */
[----:B------:R-:W-:-:S14]  /*0ef0*/  R2UR UR4, R161 ;  /* 0x00000000a10472ca */ /* 0x000fdc00000e0000 */
[----:B------:R-:W3:Y:S01]  /*0f00*/  LDCU UR4, c[0x0][UR4+0x2b4] ;  /* 0x00005680040477ac */ /* 0x000ee20008000800 */
[----:B------:R-:W4:Y:S01]  /*0f10*/  S2UR UR7, SR_CTAID.Y ;  /* 0x00000000000779c3 */ /* 0x000f220000002600 */
[----:B------:R-:W-:-:S05]  /*0f20*/  CS2R.32 R161, SR_CgaSize ;  /* 0x0000000000a17805 */ /* 0x000fca0000008a00 */
[----:B------:R-:W-:-:S05]  /*0f30*/  IMAD R161, R161, -0xa0, RZ ;  /* 0xffffff60a1a17824 */ /* 0x000fca00078e02ff */
[----:B------:R-:W-:-:S14]  /*0f40*/  R2UR UR8, R161 ;  /* 0x00000000a10872ca */ /* 0x000fdc00000e0000 */
[----:B------:R-:W3:Y:S01]  /*0f50*/  LDCU UR8, c[0x0][UR8+0x2a0] ;  /* 0x00005400080877ac */ /* 0x000ee20008000800 */
[----:B------:R-:W-:-:S05]  /*0f60*/  CS2R.32 R161, SR_CgaSize ;  /* 0x0000000000a17805 */ /* 0x000fca0000008a00 */
[----:B------:R-:W-:-:S05]  /*0f70*/  IMAD R161, R161, -0xa0, RZ ;  /* 0xffffff60a1a17824 */ /* 0x000fca00078e02ff */
[----:B------:R-:W-:-:S14]  /*0f80*/  R2UR UR9, R161 ;  /* 0x00000000a10972ca */ /* 0x000fdc00000e0000 */
[----:B------:R-:W3:Y:S01]  /*0f90*/  LDCU UR9, c[0x0][UR9+0x2a4] ;  /* 0x00005480090977ac */ /* 0x000ee20008000800 */
[----:B------:R-:W3:Y:S01]  /*0fa0*/  S2UR UR36, SR_CTAID.Z ;  /* 0x00000000002479c3 */ /* 0x000ee20000002700 */
[----:B------:R-:W3:Y:S01]  /*0fb0*/  LDCU UR21, c[0x0][0xb24] ;  /* 0x00016480ff1577ac */ /* 0x000ee20008000800 */
[----:B------:R-:W-:Y:S02]  /*0fc0*/  UISETP.GT.U32.AND UP0, UPT, UR47, 0xffff, UPT ;  /* 0x0000ffff2f00788c */ /* 0x000fe4000bf04070 */
[----:B------:R-:W-:Y:S01]  /*0fd0*/  USHF.L.U32 UR27, UR45, 0xc, URZ ;  /* 0x0000000c2d1b7899 */ /* 0x000fe200080006ff */
[----:B--2---:R-:W-:Y:S01]  /*0fe0*/  I2FP.F32.U32 R2, UR16 ;  /* 0x0000001000027c45 */ /* 0x004fe20008201000 */
[----:B------:R-:W-:Y:S01]  /*0ff0*/  UMOV UR30, 0x5 ;  /* 0x00000005001e7882 */ /* 0x000fe20000000000 */
[----:B------:R-:W2:Y:S03]  /*1000*/  LDCU UR42, c[0x0][0xb24] ;  /* 0x00016480ff2a77ac */ /* 0x000ea60008000800 */
[----:B-1----:R-:W-:Y:S01]  /*1010*/  FMUL R2, R2, UR5 ;  /* 0x0000000502027c20 */ /* 0x002fe20008400000 */
[----:B------:R-:W1:Y:S01]  /*1020*/  LDCU UR29, c[0x0][0xb30] ;  /* 0x00016600ff1d77ac */ /* 0x000e620008000800 */
[----:B----4-:R-:W-:Y:S01]  /*1030*/  I2FP.F32.U32 R0, UR7 ;  /* 0x0000000700007c45 */ /* 0x010fe20008201000 */
[----:B------:R-:W-:-:S03]  /*1040*/  USHF.L.U32 UR46, UR16, 0x7, URZ ;  /* 0x00000007102e7899 */ /* 0x000fc600080006ff */
[----:B------:R-:W4:Y:S01]  /*1050*/  F2I.U32.TRUNC.NTZ R2, R2 ;  /* 0x0000000200027305 */ /* 0x000f22000020f000 */
[----:B------:R-:W-:Y:S01]  /*1060*/  USEL UR26, UR47, 0xffff, !UP0 ;  /* 0x0000ffff2f1a7887 */ /* 0x000fe2000c000000 */
[----:B---3--:R-:W-:Y:S01]  /*1070*/  FMUL R0, R0, UR4 ;  /* 0x0000000400007c20 */ /* 0x008fe20008400000 */
[----:B------:R-:W-:Y:S01]  /*1080*/  UISETP.GE.AND UP2, UPT, UR21, 0x1, UPT ;  /* 0x000000011500788c */ /* 0x000fe2000bf46270 */
[----:B------:R-:W-:-:S04]  /*1090*/  UMOV UR20, UR7 ;  /* 0x0000000700147c82 */ /* 0x000fc80008000000 */
[----:B------:R-:W3:Y:S01]  /*10a0*/  F2I.U32.TRUNC.NTZ R0, R0 ;  /* 0x0000000000007305 */ /* 0x000ee2000020f000 */
[----:B----4-:R-:W-:Y:S02]  /*10b0*/  R2UR UR4, R2 ;  /* 0x00000000020472ca */ /* 0x010fe400000e0000 */
[----:B------:R-:W-:Y:S02]  /*10c0*/  PRMT R2, RZ, 0x7610, R2 ;  /* 0x00007610ff027816 */ /* 0x000fe40000000002 */
[----:B---3--:R-:W-:Y:S02]  /*10d0*/  R2UR UR6, R0 ;  /* 0x00000000000672ca */ /* 0x008fe400000e0000 */
[----:B------:R-:W-:-:S07]  /*10e0*/  PRMT R0, RZ, 0x7610, R0 ;  /* 0x00007610ff007816 */ /* 0x000fce0000000000 */
[----:B------:R-:W-:-:S04]  /*10f0*/  UIADD3 UR5, UPT, UPT, -UR4, URZ, URZ ;  /* 0x000000ff04057290 */ /* 0x000fc8000fffe1ff */
[----:B------:R-:W-:Y:S02]  /*1100*/  UIMAD UR5, UR8, UR5, UR16 ;  /* 0x00000005080572a4 */ /* 0x000fe4000f8e0210 */
[----:B------:R-:W-:-:S04]  /*1110*/  UIADD3 UR4, UPT, UPT, -UR6, URZ, URZ ;  /* 0x000000ff06047290 */ /* 0x000fc8000fffe1ff */
[----:B------:R-:W-:Y:S01]  /*1120*/  IMAD.U32 R161, RZ, RZ, UR5 ;  /* 0x00000005ffa17e24 */ /* 0x000fe2000f8e00ff */
[----:B------:R-:W-:-:S06]  /*1130*/  UIMAD UR4, UR9, UR4, UR7 ;  /* 0x00000004090472a4 */ /* 0x000fcc000f8e0207 */
[----:B------:R-:W-:Y:S01]  /*1140*/  IMAD.U32 R160, RZ, RZ, UR4 ;  /* 0x00000004ffa07e24 */ /* 0x000fe2000f8e00ff */
[----:B-12---:R-:W-:Y:S06]  /*1150*/  BRA.U UP4, `(.L_x_17) ;  /* 0x0000000104447547 */ /* 0x006fec000b800000 */
[----:B------:R-:W-:Y:S02]  /*1160*/  R2UR UR4, R161 ;  /* 0x00000000a10472ca */ /* 0x000fe400000e0000 */
[----:B------:R-:W-:-:S11]  /*1170*/  R2UR UR8, R160 ;  /* 0x00000000a00872ca */ /* 0x000fd600000e0000 */
[----:B------:R-:W-:Y:S02]  /*1180*/  UISETP.GT.U32.AND UP0, UPT, UR4, 0x1, UPT ;  /* 0x000000010400788c */ /* 0x000fe4000bf04070 */
[----:B------:R-:W-:Y:S02]  /*1190*/  ULOP3.LUT UR4, UR4, 0xfffffffe, URZ, 0xc0, !UPT ;  /* 0xfffffffe04047892 */ /* 0x000fe4000f8ec0ff */
[----:B------:R-:W-:Y:S02]  /*11a0*/  UISETP.NE.AND UP1, UPT, UR8, URZ, UP0 ;  /* 0x000000ff0800728c */ /* 0x000fe40008725270 */
[----:B------:R-:W-:Y:S02]  /*11b0*/  UISETP.NE.AND UP0, UPT, UR8, 0x1, UP0 ;  /* 0x000000010800788c */ /* 0x000fe40008705270 */
[----:B------:R-:W-:Y:S02]  /*11c0*/  USEL UR7, URZ, 0x1, UP1 ;  /* 0x00000001ff077887 */ /* 0x000fe40008800000 */
[----:B------:R-:W-:-:S02]  /*11d0*/  USEL UR6, URZ, 0x4, UP0 ;  /* 0x00000004ff067887 */ /* 0x000fc40008000000 */
[----:B------:R-:W-:Y:S02]  /*11e0*/  USEL UR5, URZ, 0x2, UP1 ;  /* 0x00000002ff057887 */ /* 0x000fe40008800000 */
[----:B------:R-:W-:Y:S02]  /*11f0*/  ULEA UR4, UR8, UR4, 0x1 ;  /* 0x0000000408047291 */ /* 0x000fe4000f8e08ff */
[----:B------:R-:W-:Y:S02]  /*1200*/  USEL UR8, URZ, 0x8, UP0 ;  /* 0x00000008ff087887 */ /* 0x000fe40008000000 */
[----:B------:R-:W-:-:S03]  /*1210*/  UIADD3 UR5, UPT, UPT, UR5, UR6, UR7 ;  /* 0x0000000605057290 */ /* 0x000fc6000fffe007 */
[----:B------:R-:W-:Y:S01]  /*1220*/  UMOV UR6, 0x3 ;  /* 0x0000000300067882 */ /* 0x000fe20000000000 */
[----:B------:R-:W-:Y:S02]  /*1230*/  UIADD3 UR5, UPT, UPT, UR5, UR8, URZ ;  /* 0x0000000805057290 */ /* 0x000fe4000fffe0ff */
[----:B------:R-:W-:-:S04]  /*1240*/  USHF.L.U32 UR4, UR6, UR4, URZ ;  /* 0x0000000406047299 */ /* 0x000fc800080006ff */
[----:B------:R-:W-:Y:S02]  /*1250*/  IMAD.U32 R2, RZ, RZ, UR5 ;  /* 0x00000005ff027e24 */ /* 0x000fe4000f8e00ff */
[----:B------:R-:W-:Y:S02]  /*1260*/  IMAD.U32 R0, RZ, RZ, UR4 ;  /* 0x00000004ff007e24 */ /* 0x000fe4000f8e00ff */
.L_x_17:
[----:B------:R-:W-:Y:S05]  /*1270*/  BRA.U !UP2, `(.L_x_18) ;  /* 0x000000010ad47547 */ /* 0x000fea000b800000 */
[----:B------:R-:W1:Y:S01]  /*1280*/  LDCU.128 UR12, c[0x0][0xb10] ;  /* 0x00016200ff0c77ac */ /* 0x000e620008000c00 */
[----:B------:R-:W2:Y:S01]  /*1290*/  LDCU UR6, c[0x0][0x370] ;  /* 0x00006e00ff0677ac */ /* 0x000ea20008000800 */
[----:B------:R-:W3:Y:S01]  /*12a0*/  LDCU UR5, c[0x0][0x374] ;  /* 0x00006e80ff0577ac */ /* 0x000ee20008000800 */
[----:B------:R-:W4:Y:S01]  /*12b0*/  LDCU UR28, c[0x0][0xb0c] ;  /* 0x00016180ff1c77ac */ /* 0x000f220008000800 */
[----:B------:R-:W4:Y:S01]  /*12c0*/  LDCU UR4, c[0x0][0xb20] ;  /* 0x00016400ff0477ac */ /* 0x000f220008000800 */
[----:B------:R-:W4:Y:S01]  /*12d0*/  LDCU.64 UR8, c[0x0][0xb28] ;  /* 0x00016500ff0877ac */ /* 0x000f220008000a00 */
[----:B-1----:R-:W-:Y:S02]  /*12e0*/  UISETP.NE.AND UP0, UPT, UR14, 0x1, UPT ;  /* 0x000000010e00788c */ /* 0x002fe4000bf05270 */
[----:B---3--:R-:W-:Y:S02]  /*12f0*/  UIMAD.WIDE.U32 UR10, UR5, UR15, URZ ;  /* 0x0000000f050a72a5 */ /* 0x008fe4000f8e00ff */
[----:B--2---:R-:W-:-:S02]  /*1300*/  UIMAD.WIDE.U32 UR22, UR6, UR12, URZ ;  /* 0x0000000c061672a5 */ /* 0x004fc4000f8e00ff */
[----:B----4-:R-:W-:Y:S02]  /*1310*/  UISETP.NE.AND UP1, UPT, UR28, 0x1, UPT ;  /* 0x000000011c00788c */ /* 0x010fe4000bf25270 */
[----:B------:R-:W-:Y:S01]  /*1320*/  UISETP.NE.AND UP2, UPT, UR21, 0x1, UPT ;  /* 0x000000011500788c */ /* 0x000fe2000bf45270 */
[----:B------:R-:W-:Y:S02]  /*1330*/  UMOV UR10, UR11 ;  /* 0x0000000b000a7c82 */ /* 0x000fe40008000000 */
[----:B------:R-:W-:Y:S01]  /*1340*/  UMOV UR22, UR23 ;  /* 0x0000001700167c82 */ /* 0x000fe20008000000 */
[----:B------:R-:W-:Y:S02]  /*1350*/  @UP0 USHF.R.U32.HI UR5, URZ, UR4, UR10 ;  /* 0x00000004ff050299 */ /* 0x000fe4000801160a */
[----:B------:R-:W-:Y:S02]  /*1360*/  UIMAD.WIDE.U32 UR24, UR20, UR15, URZ ;  /* 0x0000000f141872a5 */ /* 0x000fe4000f8e00ff */
[----:B------:R-:W-:-:S02]  /*1370*/  UIMAD.WIDE.U32 UR10, UR5, UR8, URZ ;  /* 0x00000008050a72a5 */ /* 0x000fc4000f8e00ff */
[----:B------:R-:W-:Y:S02]  /*1380*/  @UP1 USHF.R.U32.HI UR6, URZ, UR13, UR22 ;  /* 0x0000000dff061299 */ /* 0x000fe40008011616 */
[----:B------:R-:W-:Y:S02]  /*1390*/  UIMAD.WIDE.U32 UR18, UR16, UR12, URZ ;  /* 0x0000000c101272a5 */ /* 0x000fe4000f8e00ff */
[----:B------:R-:W-:Y:S01]  /*13a0*/  UIMAD.WIDE.U32 UR22, UR6, UR8, URZ ;  /* 0x00000008061672a5 */ /* 0x000fe2000f8e00ff */
[----:B------:R-:W-:Y:S01]  /*13b0*/  UMOV UR24, UR25 ;  /* 0x0000001900187c82 */ /* 0x000fe20008000000 */
[----:B------:R-:W-:Y:S01]  /*13c0*/  UMOV UR10, UR11 ;  /* 0x0000000b000a7c82 */ /* 0x000fe20008000000 */
[----:B------:R-:W-:Y:S02]  /*13d0*/  USHF.R.U32.HI UR24, URZ, UR4, UR24 ;  /* 0x00000004ff187299 */ /* 0x000fe40008011618 */
[----:B------:R-:W-:Y:S02]  /*13e0*/  @UP2 USHF.R.U32.HI UR5, URZ, UR9, UR10 ;  /* 0x00000009ff052299 */ /* 0x000fe4000801160a */
[----:B------:R-:W-:Y:S01]  /*13f0*/  UMOV UR7, UR23 ;  /* 0x0000001700077c82 */ /* 0x000fe20008000000 */
[----:B------:R-:W-:Y:S01]  /*1400*/  UMOV UR18, UR19 ;  /* 0x0000001300127c82 */ /* 0x000fe20008000000 */
[----:B------:R-:W-:-:S02]  /*1410*/  @UP2 USHF.R.U32.HI UR6, URZ, UR9, UR7 ;  /* 0x00000009ff062299 */ /* 0x000fc40008011607 */
[----:B------:R-:W-:Y:S02]  /*1420*/  USHF.R.U32.HI UR13, URZ, UR13, UR18 ;  /* 0x0000000dff0d7299 */ /* 0x000fe40008011612 */
[----:B------:R-:W-:Y:S02]  /*1430*/  USEL UR4, UR20, UR24, !UP0 ;  /* 0x0000001814047287 */ /* 0x000fe4000c000000 */
[----:B------:R-:W-:Y:S02]  /*1440*/  UIMAD UR7, UR5, UR21, URZ ;  /* 0x00000015050772a4 */ /* 0x000fe4000f8e02ff */
[----:B------:R-:W-:Y:S02]  /*1450*/  USEL UR5, UR16, UR13, !UP1 ;  /* 0x0000000d10057287 */ /* 0x000fe4000c800000 */
[----:B------:R-:W-:Y:S02]  /*1460*/  UIMAD UR12, UR6, UR21, URZ ;  /* 0x00000015060c72a4 */ /* 0x000fe4000f8e02ff */
[----:B------:R-:W-:-:S02]  /*1470*/  UISETP.GE.AND UP0, UPT, UR4, UR7, UPT ;  /* 0x000000070400728c */ /* 0x000fc4000bf06270 */
[----:B------:R-:W-:Y:S02]  /*1480*/  UIMAD.WIDE.U32 UR10, UR4, UR8, URZ ;  /* 0x00000008040a72a5 */ /* 0x000fe4000f8e00ff */
[----:B------:R-:W-:Y:S02]  /*1490*/  UISETP.GE.OR UP0, UPT, UR5, UR12, UP0 ;  /* 0x0000000c0500728c */ /* 0x000fe40008706670 */
[----:B------:R-:W-:Y:S02]  /*14a0*/  UIMAD.WIDE.U32 UR12, UR5, UR8, URZ ;  /* 0x00000008050c72a5 */ /* 0x000fe4000f8e00ff */
[----:B------:R-:W-:Y:S01]  /*14b0*/  UIADD3 UR10, UPT, UPT, -UR4, URZ, URZ ;  /* 0x000000ff040a7290 */ /* 0x000fe2000fffe1ff */
[----:B------:R-:W-:Y:S01]  /*14c0*/  UMOV UR8, UR11 ;  /* 0x0000000b00087c82 */ /* 0x000fe20008000000 */
[----:B------:R-:W-:Y:S02]  /*14d0*/  UIADD3 UR11, UPT, UPT, -UR5, URZ, URZ ;  /* 0x000000ff050b7290 */ /* 0x000fe4000fffe1ff */
[----:B------:R-:W-:-:S03]  /*14e0*/  USHF.R.U32.HI UR8, URZ, UR9, UR8 ;  /* 0x00000009ff087299 */ /* 0x000fc60008011608 */
[----:B------:R-:W-:Y:S01]  /*14f0*/  @!UP0 UMOV UR7, UR13 ;  /* 0x0000000d00078c82 */ /* 0x000fe20008000000 */
[----:B------:R-:W-:Y:S02]  /*1500*/  UIMAD UR20, UR14, UR10, UR20 ;  /* 0x0000000a0e1472a4 */ /* 0x000fe4000f8e0214 */
[----:B------:R-:W-:Y:S02]  /*1510*/  USEL UR8, UR4, UR8, !UP2 ;  /* 0x0000000804087287 */ /* 0x000fe4000d000000 */
[----:B------:R-:W-:Y:S02]  /*1520*/  @!UP0 USHF.R.U32.HI UR7, URZ, UR9, UR7 ;  /* 0x00000009ff078299 */ /* 0x000fe40008011607 */
[----:B------:R-:W-:Y:S02]  /*1530*/  UIADD3 UR9, UPT, UPT, -UR8, URZ, URZ ;  /* 0x000000ff08097290 */ /* 0x000fe4000fffe1ff */
[----:B------:R-:W-:Y:S02]  /*1540*/  @!UP0 USEL UR7, UR5, UR7, !UP2 ;  /* 0x0000000705078287 */ /* 0x000fe4000d000000 */
[----:B------:R-:W-:-:S02]  /*1550*/  UIMAD UR9, UR21, UR9, UR4 ;  /* 0x00000009150972a4 */ /* 0x000fc4000f8e0204 */
[----:B------:R-:W-:Y:S02]  /*1560*/  @!UP0 UIADD3 UR8, UPT, UPT, UR8, -UR7, URZ ;  /* 0x8000000708088290 */ /* 0x000fe4000fffe0ff */
[----:B------:R-:W-:Y:S02]  /*1570*/  @!UP0 UIMAD UR6, UR9, UR6, UR7 ;  /* 0x00000006090682a4 */ /* 0x000fe4000f8e0207 */
[----:B------:R-:W-:Y:S02]  /*1580*/  @!UP0 UIMAD UR4, UR8, UR21, UR5 ;  /* 0x00000015080482a4 */ /* 0x000fe4000f8e0205 */
[----:B------:R-:W-:Y:S02]  /*1590*/  UIMAD UR16, UR28, UR11, UR16 ;  /* 0x0000000b1c1072a4 */ /* 0x000fe4000f8e0210 */
[----:B------:R-:W-:Y:S01]  /*15a0*/  UIMAD UR20, UR4, UR14, UR20 ;  /* 0x0000000e041472a4 */ /* 0x000fe2000f8e0214 */
[----:B------:R-:W-:Y:S02]  /*15b0*/  @!UP0 UMOV UR5, UR6 ;  /* 0x0000000600058c82 */ /* 0x000fe40008000000 */
[----:B------:R-:W-:-:S12]  /*15c0*/  UIMAD UR16, UR5, UR28, UR16 ;  /* 0x0000001c051072a4 */ /* 0x000fd8000f8e0210 */
.L_x_18:
[----:B------:R-:W-:Y:S02]  /*15d0*/  UISETP.NE.AND UP1, UPT, UR29, 0x1, UPT ;  /* 0x000000011d00788c */ /* 0x000fe4000bf25270 */
[----:B------:R-:W-:Y:S02]  /*15e0*/  ULOP3.LUT UR21, UR26, 0xffff, URZ, 0xc0, !UPT ;  /* 0x0000ffff1a157892 */ /* 0x000fe4000f8ec0ff */
[----:B------:R-:W-:Y:S02]  /*15f0*/  UISETP.NE.AND UP0, UPT, UR17, 0x2, UPT ;  /* 0x000000021100788c */ /* 0x000fe4000bf05270 */
[----:B------:R-:W-:Y:S02]  /*1600*/  ULOP3.LUT UR22, UR27, 0x2000, URZ, 0xc0, !UPT ;  /* 0x000020001b167892 */ /* 0x000fe4000f8ec0ff */
[----:B------:R-:W-:Y:S02]  /*1610*/  ULOP3.LUT UR46, UR46, 0x80, URZ, 0xc0, !UPT ;  /* 0x000000802e2e7892 */ /* 0x000fe4000f8ec0ff */
[----:B------:R-:W-:Y:S01]  /*1620*/  USHF.L.U32 UR21, UR30, UR21, URZ ;  /* 0x000000151e157299 */ /* 0x000fe200080006ff */
[----:B------:R-:W-:Y:S11]  /*1630*/  BRA.U UP1, `(.L_x_19) ;  /* 0x0000000101447547 */ /* 0x000ff6000b800000 */
[----:B------:R-:W1:Y:S01]  /*1640*/  LDCU.128 UR8, c[0x0][0xb10] ;  /* 0x00016200ff0877ac */ /* 0x000e620008000c00 */
[----:B------:R-:W2:Y:S01]  /*1650*/  LDCU UR12, c[0x0][0xb0c] ;  /* 0x00016180ff0c77ac */ /* 0x000ea20008000800 */
[----:B------:R-:W3:Y:S01]  /*1660*/  LDCU UR13, c[0x0][0xb20] ;  /* 0x00016400ff0d77ac */ /* 0x000ee20008000800 */
[----:B-1----:R-:W-:Y:S02]  /*1670*/  UIMAD.WIDE.U32 UR6, UR16, UR8, URZ ;  /* 0x00000008100672a5 */ /* 0x002fe4000f8e00ff */
[----:B------:R-:W-:Y:S02]  /*1680*/  UIMAD.WIDE.U32 UR4, UR20, UR11, URZ ;  /* 0x0000000b140472a5 */ /* 0x000fe4000f8e00ff */
[----:B--2---:R-:W-:Y:S02]  /*1690*/  UISETP.NE.AND UP2, UPT, UR12, 0x1, UPT ;  /* 0x000000010c00788c */ /* 0x004fe4000bf45270 */
[----:B------:R-:W-:Y:S01]  /*16a0*/  UISETP.NE.AND UP1, UPT, UR10, 0x1, UPT ;  /* 0x000000010a00788c */ /* 0x000fe2000bf25270 */
[----:B------:R-:W-:-:S02]  /*16b0*/  UMOV UR6, UR7 ;  /* 0x0000000700067c82 */ /* 0x000fc40008000000 */
[----:B------:R-:W-:Y:S01]  /*16c0*/  UMOV UR4, UR5 ;  /* 0x0000000500047c82 */ /* 0x000fe20008000000 */
[----:B------:R-:W-:Y:S02]  /*16d0*/  USHF.R.U32.HI UR6, URZ, UR9, UR6 ;  /* 0x00000009ff067299 */ /* 0x000fe40008011606 */
[----:B---3--:R-:W-:Y:S02]  /*16e0*/  USHF.R.U32.HI UR4, URZ, UR13, UR4 ;  /* 0x0000000dff047299 */ /* 0x008fe40008011604 */
[----:B------:R-:W-:Y:S02]  /*16f0*/  USEL UR5, UR16, UR6, !UP2 ;  /* 0x0000000610057287 */ /* 0x000fe4000d000000 */
[----:B------:R-:W-:-:S04]  /*1700*/  USEL UR4, UR20, UR4, !UP1 ;  /* 0x0000000414047287 */ /* 0x000fc8000c800000 */
[----:B------:R-:W-:Y:S02]  /*1710*/  UIADD3 UR6, UPT, UPT, UR5, -UR4, URZ ;  /* 0x8000000405067290 */ /* 0x000fe4000fffe0ff */
[----:B------:R-:W-:Y:S02]  /*1720*/  UIADD3 UR4, UPT, UPT, -UR5, UR4, URZ ;  /* 0x0000000405047290 */ /* 0x000fe4000fffe1ff */
[----:B------:R-:W-:Y:S02]  /*1730*/  UIMAD UR20, UR6, UR10, UR20 ;  /* 0x0000000a061472a4 */ /* 0x000fe4000f8e0214 */
[----:B------:R-:W-:-:S12]  /*1740*/  UIMAD UR16, UR4, UR12, UR16 ;  /* 0x0000000c041072a4 */ /* 0x000fd8000f8e0210 */
.L_x_19:
[----:B------:R-:W-:Y:S05]  /*1750*/  BRA.U !UP5, `(.L_x_20) ;  /* 0x000000010d0c7547 */ /* 0x000fea000b800000 */
[----:B------:R-:W-:Y:S01]  /*1760*/  UCGABAR_WAIT ;  /* 0x0000000000007dc7 */ /* 0x000fe20008000000 */
[----:B------:R-:W-:Y:S01]  /*1770*/  CCTL.IVALL ;  /* 0x00000000ff00798f */ /* 0x000fe20002000000 */
[----:B------:R-:W-:Y:S05]  /*1780*/  BRA `(.L_x_21) ;  /* 0x0000000000047947 */ /* 0x000fea0003800000 */
.L_x_20:
[----:B------:R-:W-:Y:S06]  /*1790*/  BAR.SYNC.DEFER_BLOCKING 0x0 ;  /* 0x0000000000007b1d */ /* 0x000fec0000010000 */
.L_x_21:
[----:B------:R-:W-:Y:S05]  /*17a0*/  BRA.U UP0, `(.L_x_22) ;  /* 0x0000001500047547 */ /* 0x000fea000b800000 */
[----:B------:R-:W1:Y:S01]  /*17b0*/  LDCU UR6, c[0x0][0x38c] ;  /* 0x00007180ff0677ac */ /* 0x000e620008000800 */
[----:B------:R-:W-:Y:S01]  /*17c0*/  PLOP3.LUT P1, PT, PT, PT, UP3, 0x80, 0x8 ;  /* 0x000000000008781c */ /* 0x000fe20003f2f038 */
[----:B------:R-:W-:Y:S01]  /*17d0*/  IMAD.MOV.U32 R12, RZ, RZ, 0x1 ;  /* 0x00000001ff0c7424 */ /* 0x000fe200078e00ff */
[----:B------:R-:W-:Y:S02]  /*17e0*/  ISETP.NE.AND P2, PT, R3, RZ, P3 ;  /* 0x000000ff0300720c */ /* 0x000fe40001f45270 */
[----:B------:R-:W-:Y:S02]  /*17f0*/  CS2R R10, SRZ ;  /* 0x00000000000a7805 */ /* 0x000fe4000001ff00 */
[----:B------:R-:W-:Y:S01]  /*1800*/  PLOP3.LUT P1, PT, P1, PT, PT, 0x8, 0x80 ;  /* 0x000000000080781c */ /* 0x000fe20000f2e170 */
[----:B------:R-:W-:Y:S01]  /*1810*/  IMAD.MOV.U32 R9, RZ, RZ, RZ ;  /* 0x000000ffff097224 */ /* 0x000fe200078e00ff */
[----:B------:R-:W2:Y:S01]  /*1820*/  LDCU UR38, c[0x0][0x370] ;  /* 0x00006e00ff2677ac */ /* 0x000ea20008000800 */
[----:B------:R-:W-:Y:S01]  /*1830*/  IMAD.MOV.U32 R8, RZ, RZ, 0x1 ;  /* 0x00000001ff087424 */ /* 0x000fe200078e00ff */
[----:B------:R-:W3:Y:S01]  /*1840*/  LDCU.64 UR26, c[0x0][0x348] ;  /* 0x00006900ff1a77ac */ /* 0x000ee20008000a00 */
[----:B------:R-:W-:Y:S01]  /*1850*/  ULEA.HI UR43, UR22, UR46, URZ, 0x19 ;  /* 0x0000002e162b7291 */ /* 0x000fe2000f8fc8ff */
[----:B------:R-:W4:Y:S01]  /*1860*/  LDCU UR37, c[0x0][0x374] ;  /* 0x00006e80ff2577ac */ /* 0x000f220008000800 */
[----:B-1----:R-:W-:-:S02]  /*1870*/  UIADD3 UR5, UPT, UPT, UR6, 0x7f, URZ ;  /* 0x0000007f06057890 */ /* 0x002fc4000fffe0ff */
[----:B------:R-:W-:Y:S02]  /*1880*/  UIADD3 UR47, UPT, UPT, UR6, 0xfe, URZ ;  /* 0x000000fe062f7890 */ /* 0x000fe4000fffe0ff */
[----:B------:R-:W-:Y:S01]  /*1890*/  USHF.R.S32.HI UR4, URZ, 0x1f, UR5 ;  /* 0x0000001fff047899 */ /* 0x000fe20008011405 */
[----:B------:R-:W-:-:S03]  /*18a0*/  UMOV UR7, URZ ;  /* 0x000000ff00077c82 */ /* 0x000fc60008000000 */
[----:B------:R-:W-:Y:S02]  /*18b0*/  ULEA.HI UR4, UR4, UR5, URZ, 0x7 ;  /* 0x0000000504047291 */ /* 0x000fe4000f8f38ff */
[----:B------:R-:W-:Y:S02]  /*18c0*/  UIADD3 UR5, UPT, UPT, UR6, -0x1, URZ ;  /* 0xffffffff06057890 */ /* 0x000fe4000fffe0ff */
[----:B------:R-:W-:Y:S02]  /*18d0*/  USHF.R.S32.HI UR40, URZ, 0x7, UR4 ;  /* 0x00000007ff287899 */ /* 0x000fe40008011404 */
[----:B------:R-:W-:Y:S02]  /*18e0*/  UISETP.GE.U32.AND UP1, UPT, UR5, -0xff, UPT ;  /* 0xffffff010500788c */ /* 0x000fe4000bf26070 */
[----:B------:R-:W-:-:S04]  /*18f0*/  UISETP.LT.U32.AND UP0, UPT, UR40, 0x5, UPT ;  /* 0x000000052800788c */ /* 0x000fc8000bf01070 */
[----:B------:R-:W-:Y:S02]  /*1900*/  USEL UR39, UR40, 0x5, UP0 ;  /* 0x0000000528277887 */ /* 0x000fe40008000000 */
[----:B------:R-:W-:Y:S02]  /*1910*/  UISETP.NE.AND UP0, UPT, UR17, URZ, UPT ;  /* 0x000000ff1100728c */ /* 0x000fe4000bf05270 */
[----:B------:R-:W-:Y:S02]  /*1920*/  UIADD3 UR4, UPT, UPT, UR39, -0x1, URZ ;  /* 0xffffffff27047890 */ /* 0x000fe4000fffe0ff */
[----:B------:R-:W-:Y:S02]  /*1930*/  @UP1 UIADD3 UR4, UPT, UPT, UR39, URZ, URZ ;  /* 0x000000ff27041290 */ /* 0x000fe4000fffe0ff */
[----:B------:R-:W-:Y:S02]  /*1940*/  USEL UR23, UR41, 0x2, UP0 ;  /* 0x0000000229177887 */ /* 0x000fe40008000000 */
[----:B------:R-:W-:-:S02]  /*1950*/  UIADD3 UR44, UPT, UPT, UR40, -UR39, URZ ;  /* 0x80000027282c7290 */ /* 0x000fc4000fffe0ff */
[----:B------:R-:W-:Y:S02]  /*1960*/  UIADD3 UR25, UPT, UPT, UR4, 0x1, URZ ;  /* 0x0000000104197890 */ /* 0x000fe4000fffe0ff */
[----:B--234-:R-:W-:-:S12]  /*1970*/  UIADD3 UR41, UPT, UPT, -UR4, URZ, URZ ;  /* 0x000000ff04297290 */ /* 0x01cfd8000fffe1ff */
.L_x_42:
[----:B------:R-:W-:Y:S01]  /*1980*/  UISETP.NE.AND UP0, UPT, UR45, URZ, UPT ;  /* 0x000000ff2d00728c */ /* 0x000fe2000bf05270 */
[----:B-1----:R-:W1:Y:S08]  /*1990*/  S2UR UR45, SR_CgaCtaId ;  /* 0x00000000002d79c3 */ /* 0x002e700000008800 */
[----:B------:R-:W-:Y:S05]  /*19a0*/  BRA.U UP0, `(.L_x_23) ;  /* 0x0000000100347547 */ /* 0x000fea000b800000 */
[----:B------:R-:W2:Y:S01]  /*19b0*/  S2R R0, SR_CgaCtaId ;  /* 0x0000000000007919 */ /* 0x000ea20000008800 */
[----:B------:R-:W-:Y:S02]  /*19c0*/  MOV R3, 0x400 ;  /* 0x0000040000037802 */ /* 0x000fe40000000f00 */
[----:B------:R-:W-:Y:S02]  /*19d0*/  SHF.L.U32 R2, R8, 0x1f, RZ ;  /* 0x0000001f08027819 */ /* 0x000fe400000006ff */
[----:B--2---:R-:W-:-:S05]  /*19e0*/  LEA R0, R0, R3, 0x18 ;  /* 0x0000000300007211 */ /* 0x004fca00078ec0ff */
[----:B------:R-:W-:-:S04]  /*19f0*/  IMAD R3, R9, 0x8, R0 ;  /* 0x0000000809037824 */ /* 0x000fc800078e0200 */
[----:B------:R-:W2:Y:S02]  /*1a00*/  SYNCS.PHASECHK.TRANS64.TRYWAIT P0, [R3+URZ+0xf0], R2 ;  /* 0x0000f002030075a7 */ /* 0x000ea400080011ff */
[----:B--2---:R-:W-:Y:S05]  /*1a10*/  @!P0 BRA `(.L_x_24) ;  /* 0x000000a000e88947 */ /* 0x004fea0003800000 */
.L_x_145:
[----:B------:R-:W-:Y:S01]  /*1a20*/  VIADD R9, R9, 0x1 ;  /* 0x0000000109097836 */ /* 0x000fe20000000000 */
[----:B------:R2:W-:Y:S04]  /*1a30*/  SYNCS.ARRIVE.TRANS64.A1T0 RZ, [R3+URZ+0xe0], RZ ;  /* 0x0000e0ff03ff79a7 */ /* 0x0005e800081000ff */
[----:B------:R-:W-:-:S04]  /*1a40*/  ISETP.NE.AND P0, PT, R9, 0x2, PT ;  /* 0x000000020900780c */ /* 0x000fc80003f05270 */
[----:B------:R-:W-:Y:S02]  /*1a50*/  SEL R9, R9, RZ, P0 ;  /* 0x000000ff09097207 */ /* 0x000fe40000000000 */
[----:B--2---:R-:W-:-:S04]  /*1a60*/  SEL R3, RZ, 0x1, P0 ;  /* 0x00000001ff037807 */ /* 0x004fc80000000000 */
[----:B------:R-:W-:-:S07]  /*1a70*/  LOP3.LUT R8, R8, R3, RZ, 0x3c, !PT ;  /* 0x0000000308087212 */ /* 0x000fce00078e3cff */
.L_x_23:
[----:B------:R-:W-:Y:S01]  /*1a80*/  UMOV UR6, 0x400 ;  /* 0x0000040000067882 */ /* 0x000fe20000000000 */
[----:B------:R-:W-:Y:S01]  /*1a90*/  SHF.L.U32 R0, R12, 0x1f, RZ ;  /* 0x0000001f0c007819 */ /* 0x000fe200000006ff */
[----:B-1----:R-:W-:Y:S02]  /*1aa0*/  ULEA UR6, UR45, UR6, 0x18 ;  /* 0x000000062d067291 */ /* 0x002fe4000f8ec0ff */
[----:B------:R-:W-:Y:S02]  /*1ab0*/  UISETP.GE.U32.AND UP0, UPT, UR47, 0xff, UPT ;  /* 0x000000ff2f00788c */ /* 0x000fe4000bf06070 */
[----:B------:R-:W-:Y:S02]  /*1ac0*/  ULEA UR4, UR7, UR6, 0x3 ;  /* 0x0000000607047291 */ /* 0x000fe4000f8e18ff */
[----:B------:R-:W-:Y:S01]  /*1ad0*/  ULEA UR11, UR20, UR46, 0x8 ;  /* 0x0000002e140b7291 */ /* 0x000fe2000f8e40ff */
[----:B------:R-:W-:-:S06]  /*1ae0*/  UMOV UR13, URZ ;  /* 0x000000ff000d7c82 */ /* 0x000fcc0008000000 */
[----:B------:R1:W2:Y:S01]  /*1af0*/  SYNCS.PHASECHK.TRANS64.TRYWAIT P0, [UR4+0x28], R0 ;  /* 0x00002800ff0075a7 */ /* 0x0002a20008001104 */
[----:B------:R-:W-:-:S04]  /*1b00*/  ULEA.HI UR4, UR16, UR16, URZ, 0x1 ;  /* 0x0000001010047291 */ /* 0x000fc8000f8f08ff */
[----:B------:R-:W-:-:S04]  /*1b10*/  USHF.L.U32 UR4, UR4, 0x7, URZ ;  /* 0x0000000704047899 */ /* 0x000fc800080006ff */
[----:B------:R-:W-:-:S04]  /*1b20*/  ULOP3.LUT UR35, UR4, 0xffffff00, URZ, 0xc0, !UPT ;  /* 0xffffff0004237892 */ /* 0x000fc8000f8ec0ff */
[----:B------:R-:W-:Y:S01]  /*1b30*/  UIADD3 UR35, UPT, UPT, UR43, UR35, URZ ;  /* 0x000000232b237290 */ /* 0x000fe2000fffe0ff */
[----:B------:R-:W-:Y:S11]  /*1b40*/  BRA.U !UP0, `(.L_x_25) ;  /* 0x0000000108c47547 */ /* 0x000ff6000b800000 */
[----:B------:R-:W-:Y:S01]  /*1b50*/  UMOV UR16, UR41 ;  /* 0x0000002900107c82 */ /* 0x000fe20008000000 */
[----:B------:R-:W-:Y:S01]  /*1b60*/  UMOV UR4, UR7 ;  /* 0x0000000700047c82 */ /* 0x000fe20008000000 */
[----:B------:R-:W-:-:S05]  /*1b70*/  UMOV UR34, URZ ;  /* 0x000000ff00227c82 */ /* 0x000fca0008000000 */
.L_x_31:
[----:B------:R-:W-:Y:S01]  /*1b80*/  ULEA UR33, UR4, UR6, 0x3 ;  /* 0x0000000604217291 */ /* 0x000fe2000f8e18ff */
[----:B------:R-:W-:Y:S01]  /*1b90*/  @P3 MOV R2, 0x10000 ;  /* 0x0001000000023802 */ /* 0x000fe20000000f00 */
[----:B--234-:R-:W-:Y:S10]  /*1ba0*/  @P0 BRA `(.L_x_26) ;  /* 0x00000000000c0947 */ /* 0x01cff40003800000 */
[----:B------:R-:W-:-:S04]  /*1bb0*/  SHF.L.U32 R3, R12, 0x1f, RZ ;  /* 0x0000001f0c037819 */ /* 0x000fc800000006ff */
[----:B------:R-:W2:Y:S02]  /*1bc0*/  SYNCS.PHASECHK.TRANS64.TRYWAIT P0, [UR33+0x28], R3 ;  /* 0x00002803ff0075a7 */ /* 0x000ea40008001121 */
[----:B--2---:R-:W-:Y:S05]  /*1bd0*/  @!P0 BRA `(.L_x_27) ;  /* 0x000000a0008c8947 */ /* 0x004fea0003800000 */
.L_x_26:
[----:B------:R2:W-:Y:S01]  /*1be0*/  @P3 SYNCS.ARRIVE.TRANS64 RZ, [UR33], R2 ;  /* 0x00000002ffff39a7 */ /* 0x0005e20008000021 */
[----:B------:R-:W-:Y:S02]  /*1bf0*/  ULOP3.LUT UR5, UR23, 0x2, URZ, 0xfc, !UPT ;  /* 0x0000000217057892 */ /* 0x000fe4000f8efcff */
[----:B------:R-:W-:Y:S02]  /*1c00*/  UIADD3 UR16, UPT, UPT, UR16, 0x1, URZ ;  /* 0x0000000110107890 */ /* 0x000fe4000fffe0ff */
[----:B------:R-:W-:Y:S02]  /*1c10*/  UISETP.NE.AND UP0, UPT, UR5, 0x2, UPT ;  /* 0x000000020500788c */ /* 0x000fe4000bf05270 */
[----:B------:R-:W-:-:S07]  /*1c20*/  UISETP.NE.AND UP2, UPT, UR16, 0x1, UPT ;  /* 0x000000011000788c */ /* 0x000fce000bf45270 */
[----:B------:R-:W-:Y:S05]  /*1c30*/  BRA.U UP0, `(.L_x_28) ;  /* 0x0000000100047547 */ /* 0x000fea000b800000 */
[----:B------:R-:W-:Y:S05]  /*1c40*/  BPT.TRAP 0x1 ;  /* 0x000000040000795c */ /* 0x000fea0000300000 */
.L_x_28:
[----:B------:R-:W-:Y:S04]  /*1c50*/  BSSY.RECONVERGENT B0, `(.L_x_29) ;  /* 0x0000003000007945 */ /* 0x000fe80003800200 */
[----:B------:R-:W-:Y:S05]  /*1c60*/  @!P2 BRA `(.L_x_30) ;  /* 0x000000000004a947 */ /* 0x000fea0003800000 */
[----:B------:R-:W-:Y:S05]  /*1c70*/  BPT.TRAP 0x1 ;  /* 0x000000040000795c */ /* 0x000fea0000300000 */
.L_x_30:
[----:B------:R-:W-:Y:S05]  /*1c80*/  BSYNC.RECONVERGENT B0 ;  /* 0x0000000000007941 */ /* 0x000fea0003800200 */
.L_x_29:
[----:B------:R-:W-:Y:S02]  /*1c90*/  UIADD3 UR5, UPT, UPT, UR4, 0x1, URZ ;  /* 0x0000000104057890 */ /* 0x000fe4000fffe0ff */
[----:B------:R-:W-:Y:S02]  /*1ca0*/  UIADD3 UR14, UP1, UPT, UR26, 0x80, URZ ;  /* 0x000000801a0e7890 */ /* 0x000fe4000ff3e0ff */
[----:B------:R-:W-:Y:S02]  /*1cb0*/  UISETP.NE.AND UP0, UPT, UR5, 0x5, UPT ;  /* 0x000000050500788c */ /* 0x000fe4000bf05270 */
[----:B------:R-:W-:Y:S02]  /*1cc0*/  ULOP3.LUT UR33, UR33, 0xfefffff8, URZ, 0xc0, !UPT ;  /* 0xfefffff821217892 */ /* 0x000fe4000f8ec0ff */
[----:B------:R-:W-:Y:S02]  /*1cd0*/  USEL UR8, URZ, 0x1, UP0 ;  /* 0x00000001ff087887 */ /* 0x000fe40008000000 */
[----:B------:R-:W-:-:S02]  /*1ce0*/  USEL UR7, UR5, URZ, UP0 ;  /* 0x000000ff05077287 */ /* 0x000fc40008000000 */
[----:B------:R-:W-:Y:S02]  /*1cf0*/  UIADD3.X UR15, UPT, UPT, URZ, UR27, URZ, UP1, !UPT ;  /* 0x0000001bff0f7290 */ /* 0x000fe40008ffe4ff */
[----:B------:R-:W-:Y:S01]  /*1d00*/  ULEA UR5, UR7, UR6, 0x3 ;  /* 0x0000000607057291 */ /* 0x000fe2000f8e18ff */
[----:B------:R-:W-:Y:S01]  /*1d10*/  LOP3.LUT R12, R12, UR8, RZ, 0x3c, !PT ;  /* 0x000000080c0c7c12 */ /* 0x000fe2000f8e3cff */
[----:B------:R-:W-:Y:S02]  /*1d20*/  USHF.L.U32 UR8, UR4, 0xe, URZ ;  /* 0x0000000e04087899 */ /* 0x000fe400080006ff */
[----:B------:R-:W-:Y:S01]  /*1d30*/  UIADD3 UR4, UP0, UPT, UR26, 0x180, URZ ;  /* 0x000001801a047890 */ /* 0x000fe2000ff1e0ff */
[----:B-1----:R-:W-:Y:S01]  /*1d40*/  SHF.L.U32 R0, R12, 0x1f, RZ ;  /* 0x0000001f0c007819 */ /* 0x002fe200000006ff */
[----:B------:R-:W-:Y:S02]  /*1d50*/  ULOP3.LUT UR32, UR8, UR22, URZ, 0xfc, !UPT ;  /* 0x0000001608207292 */ /* 0x000fe4000f8efcff */
[----:B------:R-:W-:Y:S01]  /*1d60*/  UPRMT UR13, URZ, 0x5410, UR21 ;  /* 0x00005410ff0d7896 */ /* 0x000fe20008000015 */
[----:B------:R3:W4:Y:S01]  /*1d70*/  SYNCS.PHASECHK.TRANS64.TRYWAIT P0, [UR5+0x28], R0 ;  /* 0x00002800ff0075a7 */ /* 0x0007220008001105 */
[----:B------:R-:W-:-:S02]  /*1d80*/  UIADD3 UR32, UPT, UPT, UR6, 0xc400, UR32 ;  /* 0x0000c40006207890 */ /* 0x000fc4000fffe020 */
[----:B------:R-:W-:Y:S02]  /*1d90*/  UIADD3 UR8, UPT, UPT, UR6, 0x20400, UR8 ;  /* 0x0002040006087890 */ /* 0x000fe4000fffe008 */
[----:B------:R-:W-:Y:S01]  /*1da0*/  UIADD3.X UR5, UPT, UPT, URZ, UR27, URZ, UP0, !UPT ;  /* 0x0000001bff057290 */ /* 0x000fe200087fe4ff */
[----:B------:R-:W-:Y:S01]  /*1db0*/  UMOV UR18, 0x0 ;  /* 0x0000000000127882 */ /* 0x000fe20000000000 */
[----:B------:R-:W-:Y:S01]  /*1dc0*/  UMOV UR19, 0x10000000 ;  /* 0x1000000000137882 */ /* 0x000fe20000000000 */
[----:B------:R-:W-:Y:S01]  /*1dd0*/  UMOV UR10, UR34 ;  /* 0x00000022000a7c82 */ /* 0x000fe20008000000 */
[----:B------:R-:W-:Y:S01]  /*1de0*/  UMOV UR12, UR36 ;  /* 0x00000024000c7c82 */ /* 0x000fe20008000000 */
[----:B------:R-:W-:Y:S01]  /*1df0*/  UMOV UR9, UR33 ;  /* 0x0000002100097c82 */ /* 0x000fe20008000000 */
[----:B------:R1:W-:Y:S03]  /*1e00*/  UTMALDG.3D.MULTICAST.2CTA [UR32], [UR14], UR13, desc[UR18] ;  /* 0x000012200e0073b4 */ /* 0x0003e6000821180d */
[----:B------:R2:W-:Y:S01]  /*1e10*/  UTMALDG.3D.2CTA [UR8], [UR4], desc[UR18] ;  /* 0x00001208040075b4 */ /* 0x0005e20008211000 */
[----:B-1----:R-:W-:Y:S01]  /*1e20*/  UIADD3 UR34, UPT, UPT, UR34, 0x80, URZ ;  /* 0x0000008022227890 */ /* 0x002fe2000fffe0ff */
[----:B------:R-:W-:Y:S01]  /*1e30*/  UMOV UR13, UR25 ;  /* 0x00000019000d7c82 */ /* 0x000fe20008000000 */
[----:B--2---:R-:W-:Y:S01]  /*1e40*/  UMOV UR4, UR7 ;  /* 0x0000000700047c82 */ /* 0x004fe20008000000 */
[----:B------:R-:W-:Y:S09]  /*1e50*/  BRA.U UP2, `(.L_x_31) ;  /* 0xfffffffd02487547 */ /* 0x000ff2000b83ffff */
.L_x_25:
[----:B------:R-:W-:Y:S01]  /*1e60*/  ULEA UR4, UR7, UR6, 0x3 ;  /* 0x0000000607047291 */ /* 0x000fe2000f8e18ff */
[----:B-1-3--:R-:W-:Y:S01]  /*1e70*/  SHF.L.U32 R0, R12, 0x1f, RZ ;  /* 0x0000001f0c007819 */ /* 0x00afe200000006ff */
[----:B------:R-:W-:Y:S01]  /*1e80*/  @!P1 SYNCS.ARRIVE.TRANS64.A1T0 RZ, [UR6+0x98], RZ ;  /* 0x000098ffffff99a7 */ /* 0x000fe20008100006 */
[----:B------:R-:W-:-:S06]  /*1e90*/  UISETP.GT.AND UP0, UPT, UR40, UR39, UPT ;  /* 0x000000272800728c */ /* 0x000fcc000bf04270 */
[----:B--2-4-:R1:W2:Y:S03]  /*1ea0*/  SYNCS.PHASECHK.TRANS64.TRYWAIT P0, [UR4+0x28], R0 ;  /* 0x00002800ff0075a7 */ /* 0x0142a60008001104 */
[----:B------:R-:W-:Y:S05]  /*1eb0*/  BRA.U !UP0, `(.L_x_32) ;  /* 0x0000000108c47547 */ /* 0x000fea000b800000 */
[----:B------:R-:W-:Y:S01]  /*1ec0*/  UIADD3 UR24, UPT, UPT, UR44, UR13, URZ ;  /* 0x0000000d2c187290 */ /* 0x000fe2000fffe0ff */
[----:B------:R-:W-:-:S11]  /*1ed0*/  UMOV UR4, UR7 ;  /* 0x0000000700047c82 */ /* 0x000fd60008000000 */
.L_x_38:
[----:B------:R-:W-:Y:S01]  /*1ee0*/  ULEA UR17, UR4, UR6, 0x3 ;  /* 0x0000000604117291 */ /* 0x000fe2000f8e18ff */
[----:B--2---:R-:W-:Y:S01]  /*1ef0*/  @P3 MOV R2, 0x10000 ;  /* 0x0001000000023802 */ /* 0x004fe20000000f00 */
[----:B--2-4-:R-:W-:Y:S10]  /*1f00*/  @P0 BRA `(.L_x_33) ;  /* 0x00000000000c0947 */ /* 0x014ff40003800000 */
[----:B------:R-:W-:-:S04]  /*1f10*/  SHF.L.U32 R3, R12, 0x1f, RZ ;  /* 0x0000001f0c037819 */ /* 0x000fc800000006ff */
[----:B------:R-:W2:Y:S02]  /*1f20*/  SYNCS.PHASECHK.TRANS64.TRYWAIT P0, [UR17+0x28], R3 ;  /* 0x00002803ff0075a7 */ /* 0x000ea40008001111 */
[----:B--2---:R-:W-:Y:S05]  /*1f30*/  @!P0 BRA `(.L_x_34) ;  /* 0x0000009c00cc8947 */ /* 0x004fea0003800000 */
.L_x_33:
[----:B------:R2:W-:Y:S01]  /*1f40*/  @P3 SYNCS.ARRIVE.TRANS64 RZ, [UR17], R2 ;  /* 0x00000002ffff39a7 */ /* 0x0005e20008000011 */
[----:B------:R-:W-:-:S04]  /*1f50*/  ULOP3.LUT UR5, UR23, 0x2, URZ, 0xfc, !UPT ;  /* 0x0000000217057892 */ /* 0x000fc8000f8efcff */
[----:B------:R-:W-:-:S09]  /*1f60*/  UISETP.NE.AND UP0, UPT, UR5, 0x2, UPT ;  /* 0x000000020500788c */ /* 0x000fd2000bf05270 */
[----:B------:R-:W-:Y:S05]  /*1f70*/  BRA.U UP0, `(.L_x_35) ;  /* 0x0000000100047547 */ /* 0x000fea000b800000 */
[----:B------:R-:W-:Y:S05]  /*1f80*/  BPT.TRAP 0x1 ;  /* 0x000000040000795c */ /* 0x000fea0000300000 */
.L_x_35:
[----:B------:R-:W-:Y:S04]  /*1f90*/  BSSY.RECONVERGENT B0, `(.L_x_36) ;  /* 0x0000003000007945 */ /* 0x000fe80003800200 */
[----:B------:R-:W-:Y:S05]  /*1fa0*/  @!P2 BRA `(.L_x_37) ;  /* 0x000000000004a947 */ /* 0x000fea0003800000 */
[----:B------:R-:W-:Y:S05]  /*1fb0*/  BPT.TRAP 0x1 ;  /* 0x000000040000795c */ /* 0x000fea0000300000 */
.L_x_37:
[----:B------:R-:W-:Y:S05]  /*1fc0*/  BSYNC.RECONVERGENT B0 ;  /* 0x0000000000007941 */ /* 0x000fea0003800200 */
.L_x_36:
[----:B------:R-:W-:Y:S02]  /*1fd0*/  UIADD3 UR5, UPT, UPT, UR4, 0x1, URZ ;  /* 0x0000000104057890 */ /* 0x000fe4000fffe0ff */
[----:B------:R-:W-:Y:S02]  /*1fe0*/  USHF.L.U32 UR18, UR13, 0x7, URZ ;  /* 0x000000070d127899 */ /* 0x000fe400080006ff */
[----:B------:R-:W-:Y:S02]  /*1ff0*/  UISETP.NE.AND UP0, UPT, UR5, 0x5, UPT ;  /* 0x000000050500788c */ /* 0x000fe4000bf05270 */
[----:B------:R-:W-:Y:S02]  /*2000*/  ULOP3.LUT UR17, UR17, 0xfefffff8, URZ, 0xc0, !UPT ;  /* 0xfefffff811117892 */ /* 0x000fe4000f8ec0ff */
[----:B------:R-:W-:Y:S02]  /*2010*/  USEL UR8, URZ, 0x1, UP0 ;  /* 0x00000001ff087887 */ /* 0x000fe40008000000 */
[----:B------:R-:W-:-:S02]  /*2020*/  USEL UR7, UR5, URZ, UP0 ;  /* 0x000000ff05077287 */ /* 0x000fc40008000000 */
[----:B------:R-:W-:Y:S02]  /*2030*/  UIADD3 UR14, UP0, UPT, UR26, 0x180, URZ ;  /* 0x000001801a0e7890 */ /* 0x000fe4000ff1e0ff */
        /* <DEDUP_REMOVED lines=9> */
[----:B------:R-:W-:Y:S02]  /*20d0*/  UIADD3.X UR5, UPT, UPT, URZ, UR27, URZ, UP1, !UPT ;  /* 0x0000001bff057290 */ /* 0x000fe40008ffe4ff */
[----:B------:R-:W-:Y:S02]  /*20e0*/  UIADD3 UR8, UPT, UPT, UR6, 0x20400, UR8 ;  /* 0x0002040006087890 */ /* 0x000fe4000fffe008 */
[----:B------:R-:W-:Y:S01]  /*20f0*/  UIADD3.X UR15, UPT, UPT, URZ, UR27, URZ, UP0, !UPT ;  /* 0x0000001bff0f7290 */ /* 0x000fe200087fe4ff */
[----:B------:R-:W-:Y:S01]  /*2100*/  UMOV UR28, 0x0 ;  /* 0x00000000001c7882 */ /* 0x000fe20000000000 */
[----:B------:R-:W-:Y:S01]  /*2110*/  UMOV UR29, 0x10000000 ;  /* 0x10000000001d7882 */ /* 0x000fe20000000000 */
[----:B------:R-:W-:Y:S01]  /*2120*/  UMOV UR19, UR35 ;  /* 0x0000002300137c82 */ /* 0x000fe20008000000 */
[----:B------:R-:W-:Y:S01]  /*2130*/  UMOV UR20, UR36 ;  /* 0x0000002400147c82 */ /* 0x000fe20008000000 */
[----:B------:R-:W-:Y:S01]  /*2140*/  UMOV UR12, UR36 ;  /* 0x00000024000c7c82 */ /* 0x000fe20008000000 */
[----:B------:R1:W-:Y:S01]  /*2150*/  UTMALDG.3D.MULTICAST.2CTA [UR16], [UR4], UR10, desc[UR28] ;  /* 0x00001c10040073b4 */ /* 0x0003e2000821180a */
[----:B------:R-:W-:Y:S01]  /*2160*/  UMOV UR9, UR17 ;  /* 0x0000001100097c82 */ /* 0x000fe20008000000 */
[----:B------:R-:W-:-:S04]  /*2170*/  UIADD3 UR13, UPT, UPT, UR13, 0x1, URZ ;  /* 0x000000010d0d7890 */ /* 0x000fc8000fffe0ff */
[----:B------:R-:W-:Y:S01]  /*2180*/  UISETP.NE.AND UP0, UPT, UR13, UR24, UPT ;  /* 0x000000180d00728c */ /* 0x000fe2000bf05270 */
[----:B-1----:R-:W-:Y:S01]  /*2190*/  UMOV UR10, UR18 ;  /* 0x00000012000a7c82 */ /* 0x002fe20008000000 */
[----:B------:R-:W-:Y:S01]  /*21a0*/  UMOV UR4, UR7 ;  /* 0x0000000700047c82 */ /* 0x000fe20008000000 */
[----:B------:R3:W-:Y:S06]  /*21b0*/  UTMALDG.3D.2CTA [UR8], [UR14], desc[UR28] ;  /* 0x00001c080e0075b4 */ /* 0x0007ec0008211000 */
[----:B---3--:R-:W-:Y:S05]  /*21c0*/  BRA.U UP0, `(.L_x_38) ;  /* 0xfffffffd00447547 */ /* 0x008fea000b83ffff */
.L_x_32:
[C---:B------:R-:W-:Y:S01]  /*21d0*/  LEA R3, R11.reuse, UR6, 0x3 ;  /* 0x000000060b037c11 */ /* 0x040fe2000f8e18ff */
[----:B------:R-:W-:Y:S01]  /*21e0*/  NOP ;  /* 0x0000000000007918 */ /* 0x000fe20000000000 */
[----:B-1----:R-:W-:Y:S02]  /*21f0*/  SHF.L.U32 R0, R10, 0x1f, RZ ;  /* 0x0000001f0a007819 */ /* 0x002fe400000006ff */
[----:B------:R-:W-:Y:S02]  /*2200*/  LEA R5, R11, UR6, 0x4 ;  /* 0x000000060b057c11 */ /* 0x000fe4000f8e20ff */
[----:B--2-4-:R-:W1:Y:S02]  /*2210*/  SYNCS.PHASECHK.TRANS64.TRYWAIT P0, [R3+URZ+0xa0], R0 ;  /* 0x0000a000030075a7 */ /* 0x014e6400080011ff */
[----:B-1----:R-:W-:Y:S05]  /*2220*/  @!P0 BRA `(.L_x_39) ;  /* 0x0000009c00288947 */ /* 0x002fea0003800000 */
.L_x_148:
[----:B------:R-:W2:Y:S01]  /*2230*/  LDS.128 R4, [R5+0x110] ;  /* 0x0001100005047984 */ /* 0x000ea20000000c00 */
[----:B------:R-:W-:Y:S01]  /*2240*/  UISETP.GE.AND UP0, UPT, UR42, 0x1, UPT ;  /* 0x000000012a00788c */ /* 0x000fe2000bf06270 */
[----:B------:R-:W-:Y:S01]  /*2250*/  @!PT LDS RZ, [RZ] ;  /* 0x00000000fffff984 */ /* 0x000fe20000000800 */
[----:B------:R-:W-:Y:S01]  /*2260*/  @!PT LDS RZ, [RZ] ;  /* 0x00000000fffff984 */ /* 0x000fe20000000800 */
[----:B------:R-:W-:Y:S01]  /*2270*/  @!PT LDS RZ, [RZ] ;  /* 0x00000000fffff984 */ /* 0x000fe20000000800 */
[----:B------:R-:W-:Y:S01]  /*2280*/  @!PT LDS RZ, [RZ] ;  /* 0x00000000fffff984 */ /* 0x000fe20000000800 */
[----:B------:R3:W-:Y:S06]  /*2290*/  MEMBAR.ALL.CTA ;  /* 0x0000000000007992 */ /* 0x0007ec0000008000 */
[----:B---3--:R-:W3:Y:S01]  /*22a0*/  FENCE.VIEW.ASYNC.S ;  /* 0x00000000000073c6 */ /* 0x008ee20000000000 */
[----:B--2---:R-:W-:-:S13]  /*22b0*/  LOP3.LUT P0, RZ, R6, 0x1, RZ, 0xc0, !PT ;  /* 0x0000000106ff7812 */ /* 0x004fda000780c0ff */
[----:B---3--:R-:W-:Y:S01]  /*22c0*/  VOTEU.ANY UP1, P0 ;  /* 0x0000000000ff7886 */ /* 0x008fe20000020100 */
[----:B------:R-:W-:-:S13]  /*22d0*/  PLOP3.LUT P0, PT, PT, PT, UP1, 0x80, 0x8 ;  /* 0x000000000008781c */ /* 0x000fda0003f0f018 */
[----:B-1----:R-:W-:Y:S02]  /*22e0*/  @P0 LOP3.LUT R0, R5, 0xffff, RZ, 0xc0, !PT ;  /* 0x0000ffff05000812 */ /* 0x002fe400078ec0ff */
[----:B------:R-:W-:Y:S02]  /*22f0*/  @P0 MOV R2, R4 ;  /* 0x0000000400020202 */ /* 0x000fe40000000f00 */
[----:B------:R-:W-:Y:S01]  /*2300*/  @P0 R2UR UR5, R0 ;  /* 0x00000000000502ca */ /* 0x000fe200000e0000 */
[----:B------:R-:W-:Y:S01]  /*2310*/  VIADD R0, R3, 0xb0 ;  /* 0x000000b003007836 */ /* 0x000fe20000000000 */
[----:B------:R-:W-:Y:S02]  /*2320*/  @P0 SHF.R.U32.HI R4, RZ, 0x10, R5 ;  /* 0x00000010ff040819 */ /* 0x000fe40000011605 */
[----:B------:R-:W-:Y:S02]  /*2330*/  @P0 R2UR UR8, R2 ;  /* 0x00000000020802ca */ /* 0x000fe400000e0000 */
[----:B------:R-:W-:-:S02]  /*2340*/  PRMT R0, RZ, 0x654, R0 ;  /* 0x00000654ff007816 */ /* 0x000fc40000000000 */
[----:B------:R-:W-:Y:S02]  /*2350*/  @P0 R2UR UR4, R4 ;  /* 0x00000000040402ca */ /* 0x000fe400000e0000 */
[----:B------:R1:W-:Y:S03]  /*2360*/  SYNCS.ARRIVE.TRANS64.RED.A1T0 RZ, [R0+URZ], RZ ;  /* 0x000000ff00ff79a7 */ /* 0x0003e600081004ff */
[----:B------:R-:W-:-:S04]  /*2370*/  @UP1 UMOV UR30, UR5 ;  /* 0x00000005001e1c82 */ /* 0x000fc80008000000 */
[----:B------:R-:W-:-:S04]  /*2380*/  @UP1 UMOV UR31, UR8 ;  /* 0x00000008001f1c82 */ /* 0x000fc80008000000 */
[----:B------:R-:W-:Y:S01]  /*2390*/  @UP1 UMOV UR36, UR4 ;  /* 0x0000000400241c82 */ /* 0x000fe20008000000 */
[----:B------:R-:W-:Y:S05]  /*23a0*/  BRA.U !UP0, `(.L_x_40) ;  /* 0x0000000108d47547 */ /* 0x000fea000b800000 */
[----:B------:R-:W2:Y:S01]  /*23b0*/  LDCU.128 UR12, c[0x0][0xb10] ;  /* 0x00016200ff0c77ac */ /* 0x000ea20008000c00 */
[----:B------:R-:W3:Y:S01]  /*23c0*/  LDCU UR24, c[0x0][0xb20] ;  /* 0x00016400ff1877ac */ /* 0x000ee20008000800 */
[----:B------:R-:W4:Y:S01]  /*23d0*/  LDCU UR20, c[0x0][0xb0c] ;  /* 0x00016180ff1477ac */ /* 0x000f220008000800 */
[----:B------:R-:W1:Y:S01]  /*23e0*/  LDCU.64 UR10, c[0x0][0xb28] ;  /* 0x00016500ff0a77ac */ /* 0x000e620008000a00 */
[----:B------:R-:W-:Y:S02]  /*23f0*/  UISETP.NE.AND UP3, UPT, UR42, 0x1, UPT ;  /* 0x000000012a00788c */ /* 0x000fe4000bf65270 */
[----:B--2---:R-:W-:Y:S02]  /*2400*/  UIMAD.WIDE.U32 UR8, UR37, UR15, URZ ;  /* 0x0000000f250872a5 */ /* 0x004fe4000f8e00ff */
[----:B------:R-:W-:Y:S02]  /*2410*/  UIMAD.WIDE.U32 UR4, UR38, UR12, URZ ;  /* 0x0000000c260472a5 */ /* 0x000fe4000f8e00ff */
[----:B------:R-:W-:-:S02]  /*2420*/  UISETP.NE.AND UP0, UPT, UR14, 0x1, UPT ;  /* 0x000000010e00788c */ /* 0x000fc4000bf05270 */
[----:B------:R-:W-:Y:S01]  /*2430*/  UIMAD.WIDE.U32 UR28, UR30, UR15, URZ ;  /* 0x0000000f1e1c72a5 */ /* 0x000fe2000f8e00ff */
[----:B------:R-:W-:Y:S02]  /*2440*/  UMOV UR8, UR9 ;  /* 0x0000000900087c82 */ /* 0x000fe40008000000 */
[----:B------:R-:W-:Y:S01]  /*2450*/  UMOV UR4, UR5 ;  /* 0x0000000500047c82 */ /* 0x000fe20008000000 */
[----:B---3--:R-:W-:Y:S02]  /*2460*/  USHF.R.U32.HI UR8, URZ, UR24, UR8 ;  /* 0x00000018ff087299 */ /* 0x008fe40008011608 */
[----:B----4-:R-:W-:Y:S02]  /*2470*/  UISETP.NE.AND UP2, UPT, UR20, 0x1, UPT ;  /* 0x000000011400788c */ /* 0x010fe4000bf45270 */
[----:B------:R-:W-:Y:S02]  /*2480*/  USHF.R.U32.HI UR4, URZ, UR13, UR4 ;  /* 0x0000000dff047299 */ /* 0x000fe40008011604 */
[----:B------:R-:W-:-:S02]  /*2490*/  USEL UR5, UR37, UR8, !UP0 ;  /* 0x0000000825057287 */ /* 0x000fc4000c000000 */
[----:B------:R-:W-:Y:S02]  /*24a0*/  USEL UR8, UR38, UR4, !UP2 ;  /* 0x0000000426087287 */ /* 0x000fe4000d000000 */
[----:B-1----:R-:W-:Y:S01]  /*24b0*/  UIMAD.WIDE.U32 UR16, UR5, UR10, URZ ;  /* 0x0000000a051072a5 */ /* 0x002fe2000f8e00ff */
[----:B------:R-:W-:Y:S01]  /*24c0*/  UMOV UR4, UR29 ;  /* 0x0000001d00047c82 */ /* 0x000fe20008000000 */
[----:B------:R-:W-:Y:S02]  /*24d0*/  UIMAD.WIDE.U32 UR18, UR31, UR12, URZ ;  /* 0x0000000c1f1272a5 */ /* 0x000fe4000f8e00ff */
[----:B------:R-:W-:-:S03]  /*24e0*/  UIMAD.WIDE.U32 UR28, UR8, UR10, URZ ;  /* 0x0000000a081c72a5 */ /* 0x000fc6000f8e00ff */
[----:B------:R-:W-:Y:S01]  /*24f0*/  UMOV UR16, UR17 ;  /* 0x0000001100107c82 */ /* 0x000fe20008000000 */
[----:B------:R-:W-:Y:S02]  /*2500*/  USHF.R.U32.HI UR4, URZ, UR24, UR4 ;  /* 0x00000018ff047299 */ /* 0x000fe40008011604 */
[----:B------:R-:W-:Y:S01]  /*2510*/  @UP3 USHF.R.U32.HI UR5, URZ, UR11, UR16 ;  /* 0x0000000bff053299 */ /* 0x000fe20008011610 */
[----:B------:R-:W-:Y:S01]  /*2520*/  UMOV UR18, UR19 ;  /* 0x0000001300127c82 */ /* 0x000fe20008000000 */
[----:B------:R-:W-:Y:S01]  /*2530*/  UMOV UR28, UR29 ;  /* 0x0000001d001c7c82 */ /* 0x000fe20008000000 */
[----:B------:R-:W-:Y:S02]  /*2540*/  USHF.R.U32.HI UR13, URZ, UR13, UR18 ;  /* 0x0000000dff0d7299 */ /* 0x000fe40008011612 */
[----:B------:R-:W-:Y:S02]  /*2550*/  USEL UR4, UR30, UR4, !UP0 ;  /* 0x000000041e047287 */ /* 0x000fe4000c000000 */
[----:B------:R-:W-:-:S02]  /*2560*/  @UP3 USHF.R.U32.HI UR8, URZ, UR11, UR28 ;  /* 0x0000000bff083299 */ /* 0x000fc4000801161c */
[----:B------:R-:W-:Y:S02]  /*2570*/  UIMAD UR9, UR42, UR5, URZ ;  /* 0x000000052a0972a4 */ /* 0x000fe4000f8e02ff */
[----:B------:R-:W-:Y:S02]  /*2580*/  USEL UR5, UR31, UR13, !UP2 ;  /* 0x0000000d1f057287 */ /* 0x000fe4000d000000 */
[----:B------:R-:W-:Y:S02]  /*2590*/  UIMAD UR12, UR42, UR8, URZ ;  /* 0x000000082a0c72a4 */ /* 0x000fe4000f8e02ff */
[----:B------:R-:W-:Y:S02]  /*25a0*/  UISETP.GE.AND UP0, UPT, UR4, UR9, UPT ;  /* 0x000000090400728c */ /* 0x000fe4000bf06270 */
[----:B------:R-:W-:Y:S02]  /*25b0*/  UIMAD.WIDE.U32 UR16, UR4, UR10, URZ ;  /* 0x0000000a041072a5 */ /* 0x000fe4000f8e00ff */
[----:B------:R-:W-:-:S02]  /*25c0*/  UISETP.GE.OR UP0, UPT, UR5, UR12, UP0 ;  /* 0x0000000c0500728c */ /* 0x000fc40008706670 */
        /* <DEDUP_REMOVED lines=19> */
.L_x_40:
[----:B------:R-:W2:Y:S02]  /*2700*/  LDCU UR4, c[0x0][0xb30] ;  /* 0x00016600ff0477ac */ /* 0x000ea40008000800 */
[----:B--2---:R-:W-:-:S09]  /*2710*/  UISETP.NE.AND UP0, UPT, UR4, 0x1, UPT ;  /* 0x000000010400788c */ /* 0x004fd2000bf05270 */
[----:B------:R-:W-:Y:S05]  /*2720*/  BRA.U UP0, `(.L_x_41) ;  /* 0x0000000100447547 */ /* 0x000fea000b800000 */
[----:B------:R-:W2:Y:S01]  /*2730*/  LDCU.128 UR12, c[0x0][0xb10] ;  /* 0x00016200ff0c77ac */ /* 0x000ea20008000c00 */
[----:B------:R-:W3:Y:S01]  /*2740*/  LDCU UR10, c[0x0][0xb0c] ;  /* 0x00016180ff0a77ac */ /* 0x000ee20008000800 */
[----:B------:R-:W4:Y:S01]  /*2750*/  LDCU UR11, c[0x0][0xb20] ;  /* 0x00016400ff0b77ac */ /* 0x000f220008000800 */
[----:B--2---:R-:W-:Y:S02]  /*2760*/  UIMAD.WIDE.U32 UR8, UR31, UR12, URZ ;  /* 0x0000000c1f0872a5 */ /* 0x004fe4000f8e00ff */
[----:B------:R-:W-:Y:S02]  /*2770*/  UIMAD.WIDE.U32 UR4, UR30, UR15, URZ ;  /* 0x0000000f1e0472a5 */ /* 0x000fe4000f8e00ff */
[----:B---3--:R-:W-:Y:S02]  /*2780*/  UISETP.NE.AND UP2, UPT, UR10, 0x1, UPT ;  /* 0x000000010a00788c */ /* 0x008fe4000bf45270 */
[----:B------:R-:W-:Y:S01]  /*2790*/  UISETP.NE.AND UP0, UPT, UR14, 0x1, UPT ;  /* 0x000000010e00788c */ /* 0x000fe2000bf05270 */
[----:B------:R-:W-:-:S02]  /*27a0*/  UMOV UR8, UR9 ;  /* 0x0000000900087c82 */ /* 0x000fc40008000000 */
[----:B------:R-:W-:Y:S01]  /*27b0*/  UMOV UR4, UR5 ;  /* 0x0000000500047c82 */ /* 0x000fe20008000000 */
[----:B------:R-:W-:Y:S02]  /*27c0*/  USHF.R.U32.HI UR13, URZ, UR13, UR8 ;  /* 0x0000000dff0d7299 */ /* 0x000fe40008011608 */
[----:B----4-:R-:W-:Y:S02]  /*27d0*/  USHF.R.U32.HI UR4, URZ, UR11, UR4 ;  /* 0x0000000bff047299 */ /* 0x010fe40008011604 */
[----:B------:R-:W-:Y:S02]  /*27e0*/  USEL UR5, UR31, UR13, !UP2 ;  /* 0x0000000d1f057287 */ /* 0x000fe4000d000000 */
[----:B------:R-:W-:-:S04]  /*27f0*/  USEL UR4, UR30, UR4, !UP0 ;  /* 0x000000041e047287 */ /* 0x000fc8000c000000 */
[----:B------:R-:W-:Y:S02]  /*2800*/  UIADD3 UR8, UPT, UPT, UR5, -UR4, URZ ;  /* 0x8000000405087290 */ /* 0x000fe4000fffe0ff */
[----:B------:R-:W-:Y:S02]  /*2810*/  UIADD3 UR4, UPT, UPT, -UR5, UR4, URZ ;  /* 0x0000000405047290 */ /* 0x000fe4000fffe1ff */
[----:B------:R-:W-:Y:S02]  /*2820*/  UIMAD UR30, UR8, UR14, UR30 ;  /* 0x0000000e081e72a4 */ /* 0x000fe4000f8e021e */
[----:B------:R-:W-:-:S12]  /*2830*/  UIMAD UR31, UR4, UR10, UR31 ;  /* 0x0000000a041f72a4 */ /* 0x000fd8000f8e021f */
.L_x_41:
[----:B------:R-:W-:Y:S01]  /*2840*/  VIADD R11, R11, 0x1 ;  /* 0x000000010b0b7836 */ /* 0x000fe20000000000 */
[----:B------:R-:W-:Y:S02]  /*2850*/  R2UR UR5, R161 ;  /* 0x00000000a10572ca */ /* 0x000fe400000e0000 */
[----:B------:R-:W-:Y:S02]  /*2860*/  R2UR UR4, R160 ;  /* 0x00000000a00472ca */ /* 0x000fe400000e0000 */
[C---:B------:R-:W-:Y:S02]  /*2870*/  ISETP.NE.AND P0, PT, R11.reuse, 0x2, PT ;  /* 0x000000020b00780c */ /* 0x040fe40003f05270 */
[----:B------:R-:W-:Y:S02]  /*2880*/  PLOP3.LUT P1, PT, PT, PT, PT, 0x80, 0x8 ;  /* 0x000000000008781c */ /* 0x000fe40003f2f070 */
[----:B------:R-:W-:Y:S02]  /*2890*/  SEL R3, RZ, 0x1, P0 ;  /* 0x00000001ff037807 */ /* 0x000fe40000000000 */
[----:B------:R-:W-:-:S02]  /*28a0*/  SEL R11, R11, RZ, P0 ;  /* 0x000000ff0b0b7207 */ /* 0x000fc40000000000 */
[----:B------:R-:W-:Y:S01]  /*28b0*/  LOP3.LUT R10, R10, R3, RZ, 0x3c, !PT ;  /* 0x000000030a0a7212 */ /* 0x000fe200078e3cff */
[----:B------:R-:W-:Y:S02]  /*28c0*/  UIADD3 UR16, UPT, UPT, UR31, UR5, URZ ;  /* 0x000000051f107290 */ /* 0x000fe4000fffe0ff */
[----:B------:R-:W-:Y:S01]  /*28d0*/  UIADD3 UR20, UPT, UPT, UR30, UR4, URZ ;  /* 0x000000041e147290 */ /* 0x000fe2000fffe0ff */
[----:B------:R-:W-:Y:S11]  /*28e0*/  BRA.U UP1, `(.L_x_42) ;  /* 0xfffffff101247547 */ /* 0x000ff6000b83ffff */
[----:B------:R-:W-:Y:S01]  /*28f0*/  UIADD3 UR8, UPT, UPT, UR6, 0x28, URZ ;  /* 0x0000002806087890 */ /* 0x000fe2000fffe0ff */
[----:B------:R-:W-:-:S03]  /*2900*/  SHF.L.U32 R3, R12, 0x1f, RZ ;  /* 0x0000001f0c037819 */ /* 0x000fc600000006ff */
[----:B------:R-:W-:-:S09]  /*2910*/  ULEA UR4, UR7, UR8, 0x3 ;  /* 0x0000000807047291 */ /* 0x000fd2000f8e18ff */
[----:B------:R-:W2:Y:S02]  /*2920*/  SYNCS.PHASECHK.TRANS64.TRYWAIT P0, [UR4], R3 ;  /* 0x00000003ff0075a7 */ /* 0x000ea40008001104 */
[----:B--2---:R-:W-:Y:S05]  /*2930*/  @!P0 BRA `(.L_x_43) ;  /* 0x0000009400788947 */ /* 0x004fea0003800000 */
.L_x_150:
[----:B------:R-:W-:-:S04]  /*2940*/  UIADD3 UR4, UPT, UPT, UR7, 0x1, URZ ;  /* 0x0000000107047890 */ /* 0x000fc8000fffe0ff */
[----:B------:R-:W-:-:S04]  /*2950*/  UISETP.NE.AND UP0, UPT, UR4, 0x5, UPT ;  /* 0x000000050400788c */ /* 0x000fc8000bf05270 */
[----:B------:R-:W-:Y:S02]  /*2960*/  USEL UR6, URZ, 0x1, UP0 ;  /* 0x00000001ff067887 */ /* 0x000fe40008000000 */
[----:B------:R-:W-:-:S04]  /*2970*/  USEL UR4, UR4, URZ, UP0 ;  /* 0x000000ff04047287 */ /* 0x000fc80008000000 */
[----:B------:R-:W-:Y:S01]  /*2980*/  ULEA UR5, UR4, UR8, 0x3 ;  /* 0x0000000804057291 */ /* 0x000fe2000f8e18ff */
[----:B------:R-:W-:-:S04]  /*2990*/  LOP3.LUT R2, R12, UR6, RZ, 0x3c, !PT ;  /* 0x000000060c027c12 */ /* 0x000fc8000f8e3cff */
[----:B-1----:R-:W-:-:S04]  /*29a0*/  SHF.L.U32 R3, R2, 0x1f, RZ ;  /* 0x0000001f02037819 */ /* 0x002fc800000006ff */
[----:B------:R-:W1:Y:S02]  /*29b0*/  SYNCS.PHASECHK.TRANS64.TRYWAIT P0, [UR5], R3 ;  /* 0x00000003ff0075a7 */ /* 0x000e640008001105 */
[----:B-1----:R-:W-:Y:S05]  /*29c0*/  @!P0 BRA `(.L_x_44) ;  /* 0x00000094006c8947 */ /* 0x002fea0003800000 */
.L_x_152:
        /* <DEDUP_REMOVED lines=9> */
.L_x_154:
        /* <DEDUP_REMOVED lines=9> */
.L_x_156:
[----:B------:R-:W-:-:S04]  /*2af0*/  UIADD3 UR4, UPT, UPT, UR4, 0x1, URZ ;  /* 0x0000000104047890 */ /* 0x000fc8000fffe0ff */
[----:B------:R-:W-:-:S04]  /*2b00*/  UISETP.NE.AND UP0, UPT, UR4, 0x5, UPT ;  /* 0x000000050400788c */ /* 0x000fc8000bf05270 */
[----:B------:R-:W-:Y:S02]  /*2b10*/  USEL UR5, URZ, 0x1, UP0 ;  /* 0x00000001ff057887 */ /* 0x000fe40008000000 */
[----:B------:R-:W-:-:S04]  /*2b20*/  USEL UR4, UR4, URZ, UP0 ;  /* 0x000000ff04047287 */ /* 0x000fc80008000000 */
[----:B------:R-:W-:Y:S01]  /*2b30*/  ULEA UR4, UR4, UR8, 0x3 ;  /* 0x0000000804047291 */ /* 0x000fe2000f8e18ff */
[----:B-1----:R-:W-:-:S04]  /*2b40*/  LOP3.LUT R3, R2, UR5, RZ, 0x3c, !PT ;  /* 0x0000000502037c12 */ /* 0x002fc8000f8e3cff */
[----:B------:R-:W-:Y:S01]  /*2b50*/  SHF.L.U32 R3, R3, 0x1f, RZ ;  /* 0x0000001f03037819 */ /* 0x000fe200000006ff */
[----:B------:R-:W-:-:S07]  /*2b60*/  IMAD.U32 R0, RZ, RZ, UR4 ;  /* 0x00000004ff007e24 */ /* 0x000fce000f8e00ff */
.L_x_47:
[----:B-1----:R1:W2:Y:S02]  /*2b70*/  SYNCS.PHASECHK.TRANS64.TRYWAIT P0, [R0+URZ], R3 ;  /* 0x00000003000075a7 */ /* 0x0022a400080011ff */
[----:B--2---:R-:W-:Y:S05]  /*2b80*/  @!P0 NANOSLEEP.SYNCS 0x989680 ;  /* 0x009896800000895d */ /* 0x004fea0003900000 */
[----:B------:R-:W2:Y:S02]  /*2b90*/  @!P0 SYNCS.PHASECHK.TRANS64 P0, [R0+URZ], R3 ;  /* 0x00000003000085a7 */ /* 0x000ea400080010ff */
[----:B--2---:R-:W-:Y:S05]  /*2ba0*/  @P0 EXIT ;  /* 0x000000000000094d */ /* 0x004fea0003800000 */
[----:B------:R-:W-:Y:S05]  /*2bb0*/  BRA `(.L_x_47) ;  /* 0xfffffffc00ec7947 */ /* 0x000fea000383ffff */
.L_x_22:
[----:B------:R-:W-:-:S04]  /*2bc0*/  UISETP.NE.AND UP0, UPT, UR45, URZ, UPT ;  /* 0x000000ff2d00728c */ /* 0x000fc8000bf05270 */
[----:B------:R-:W-:-:S09]  /*2bd0*/  UISETP.NE.OR UP0, UPT, UR17, 0x1, UP0 ;  /* 0x000000011100788c */ /* 0x000fd20008705670 */
[----:B------:R-:W-:Y:S05]  /*2be0*/  BRA.U UP0, `(.L_x_48) ;  /* 0x0000000500487547 */ /* 0x000fea000b800000 */
[----:B------:R-:W-:Y:S01]  /*2bf0*/  ISETP.GE.U32.AND P2, PT, R3, 0x4, PT ;  /* 0x000000040300780c */ /* 0x000fe20003f46070 */
[----:B------:R-:W-:Y:S01]  /*2c00*/  IMAD.MOV.U32 R12, RZ, RZ, 0x1 ;  /* 0x00000001ff0c7424 */ /* 0x000fe200078e00ff */
[----:B------:R-:W-:Y:S02]  /*2c10*/  CS2R R10, SRZ ;  /* 0x00000000000a7805 */ /* 0x000fe4000001ff00 */
[----:B------:R-:W-:Y:S01]  /*2c20*/  CS2R R8, SRZ ;  /* 0x0000000000087805 */ /* 0x000fe2000001ff00 */
[----:B------:R-:W-:Y:S01]  /*2c30*/  UMOV UR6, 0x400 ;  /* 0x0000040000067882 */ /* 0x000fe20000000000 */
[----:B------:R-:W-:Y:S01]  /*2c40*/  UMOV UR5, URZ ;  /* 0x000000ff00057c82 */ /* 0x000fe20008000000 */
[----:B------:R-:W-:-:S12]  /*2c50*/  ULEA UR6, UR45, UR6, 0x18 ;  /* 0x000000062d067291 */ /* 0x000fd8000f8ec0ff */
.L_x_52:
[----:B------:R-:W-:Y:S02]  /*2c60*/  LEA R0, R8, UR6, 0x3 ;  /* 0x0000000608007c11 */ /* 0x000fe4000f8e18ff */
[----:B------:R-:W-:-:S03]  /*2c70*/  SHF.L.U32 R5, R9, 0x1f, RZ ;  /* 0x0000001f09057819 */ /* 0x000fc600000006ff */
[----:B------:R-:W-:Y:S01]  /*2c80*/  VIADD R4, R0, 0xf0 ;  /* 0x000000f000047836 */ /* 0x000fe20000000000 */
[----:B------:R-:W1:Y:S02]  /*2c90*/  SYNCS.PHASECHK.TRANS64.TRYWAIT P0, [R0+URZ+0xe0], R5 ;  /* 0x0000e005000075a7 */ /* 0x000e6400080011ff */
[----:B-1----:R-:W-:Y:S05]  /*2ca0*/  @!P0 BRA `(.L_x_49) ;  /* 0x0000009000fc8947 */ /* 0x002fea0003800000 */
.L_x_157:
[----:B------:R-:W-:Y:S01]  /*2cb0*/  ULEA UR4, UR5, UR6, 0x3 ;  /* 0x0000000605047291 */ /* 0x000fe2000f8e18ff */
[----:B------:R-:W-:Y:S01]  /*2cc0*/  PRMT R4, RZ, 0x654, R4 ;  /* 0x00000654ff047816 */ /* 0x000fe20000000004 */
[----:B-1----:R-:W-:Y:S01]  /*2cd0*/  @!P2 IMAD.MOV.U32 R5, RZ, RZ, 0x10 ;  /* 0x00000010ff05a424 */ /* 0x002fe200078e00ff */
[----:B------:R-:W-:Y:S01]  /*2ce0*/  SHF.L.U32 R7, R12, 0x1f, RZ ;  /* 0x0000001f0c077819 */ /* 0x000fe200000006ff */
[----:B------:R-:W-:Y:S01]  /*2cf0*/  UIADD3 UR7, UPT, UPT, UR4, 0xa0, URZ ;  /* 0x000000a004077890 */ /* 0x000fe2000fffe0ff */
[----:B------:R1:W-:Y:S05]  /*2d00*/  SYNCS.ARRIVE.TRANS64.RED.A1T0 RZ, [R4+URZ], RZ ;  /* 0x000000ff04ff79a7 */ /* 0x0003ea00081004ff */
[----:B------:R-:W-:Y:S01]  /*2d10*/  IMAD.U32 R0, RZ, RZ, UR7 ;  /* 0x00000007ff007e24 */ /* 0x000fe2000f8e00ff */
[----:B------:R-:W2:Y:S04]  /*2d20*/  SYNCS.PHASECHK.TRANS64.TRYWAIT P0, [UR4+0xb0], R7 ;  /* 0x0000b007ff0075a7 */ /* 0x000ea80008001104 */
[----:B------:R-:W-:Y:S01]  /*2d30*/  PRMT R13, R3, 0x654, R0 ;  /* 0x00000654030d7816 */ /* 0x000fe20000000000 */
[----:B-12---:R-:W-:Y:S06]  /*2d40*/  @!P0 BRA `(.L_x_50) ;  /* 0x0000009000e88947 */ /* 0x006fec0003800000 */
.L_x_159:
[----:B------:R-:W-:Y:S01]  /*2d50*/  ULEA UR8, UR5, UR6, 0x4 ;  /* 0x0000000605087291 */ /* 0x000fe2000f8e20ff */
[----:B------:R-:W-:Y:S01]  /*2d60*/  SEL R2, R13, R2, !P2 ;  /* 0x000000020d027207 */ /* 0x000fe20005000000 */
[----:B------:R-:W-:Y:S01]  /*2d70*/  UIADD3 UR9, UPT, UPT, UR4, 0xa0, URZ ;  /* 0x000000a004097890 */ /* 0x000fe2000fffe0ff */
[----:B-1----:R-:W-:Y:S01]  /*2d80*/  LEA R0, R11, UR6, 0x3 ;  /* 0x000000060b007c11 */ /* 0x002fe2000f8e18ff */
[----:B------:R-:W-:Y:S01]  /*2d90*/  UIADD3 UR8, UPT, UPT, UR8, 0x110, URZ ;  /* 0x0000011008087890 */ /* 0x000fe2000fffe0ff */
[----:B------:R1:W-:Y:S01]  /*2da0*/  @!P2 SYNCS.ARRIVE.TRANS64.RED RZ, [R2+URZ], R5 ;  /* 0x0000000502ffa9a7 */ /* 0x0003e200080004ff */
[----:B------:R-:W-:Y:S01]  /*2db0*/  UIADD3 UR4, UPT, UPT, UR5, 0x1, URZ ;  /* 0x0000000105047890 */ /* 0x000fe2000fffe0ff */
[----:B------:R-:W-:-:S03]  /*2dc0*/  VIADD R8, R8, 0x1 ;  /* 0x0000000108087836 */ /* 0x000fc60000000000 */
[----:B------:R-:W-:Y:S02]  /*2dd0*/  UISETP.NE.AND UP0, UPT, UR4, 0x2, UPT ;  /* 0x000000020400788c */ /* 0x000fe4000bf05270 */
[----:B------:R-:W-:Y:S01]  /*2de0*/  ISETP.NE.AND P0, PT, R8, 0x2, PT ;  /* 0x000000020800780c */ /* 0x000fe20003f05270 */
[----:B------:R-:W-:Y:S06]  /*2df0*/  UGETNEXTWORKID.BROADCAST [UR8], [UR9] ;  /* 0x00000000080073ca */ /* 0x000fec0008000100 */
[----:B------:R-:W-:Y:S02]  /*2e00*/  USEL UR7, URZ, 0x1, UP0 ;  /* 0x00000001ff077887 */ /* 0x000fe40008000000 */
[----:B------:R-:W-:-:S04]  /*2e10*/  USEL UR5, UR4, URZ, UP0 ;  /* 0x000000ff04057287 */ /* 0x000fc80008000000 */
[----:B------:R-:W-:Y:S02]  /*2e20*/  LOP3.LUT R12, R12, UR7, RZ, 0x3c, !PT ;  /* 0x000000070c0c7c12 */ /* 0x000fe4000f8e3cff */
[----:B-1----:R-:W-:-:S04]  /*2e30*/  SHF.L.U32 R5, R10, 0x1f, RZ ;  /* 0x0000001f0a057819 */ /* 0x002fc800000006ff */
[----:B------:R-:W1:Y:S02]  /*2e40*/  SYNCS.PHASECHK.TRANS64.TRYWAIT P1, [R0+URZ+0xa0], R5 ;  /* 0x0000a005000075a7 */ /* 0x000e6400080211ff */
[----:B-1----:R-:W-:Y:S05]  /*2e50*/  @!P1 BRA `(.L_x_51) ;  /* 0x0000009000bc9947 */ /* 0x002fea0003800000 */
.L_x_160:
[C---:B------:R-:W-:Y:S01]  /*2e60*/  LEA R4, R11.reuse, UR6, 0x4 ;  /* 0x000000060b047c11 */ /* 0x040fe2000f8e20ff */
[----:B-1----:R-:W-:Y:S01]  /*2e70*/  VIADD R0, R0, 0xb0 ;  /* 0x000000b000007836 */ /* 0x002fe20000000000 */
[----:B------:R-:W-:Y:S01]  /*2e80*/  SEL R8, R8, RZ, P0 ;  /* 0x000000ff08087207 */ /* 0x000fe20000000000 */
[----:B------:R-:W-:-:S03]  /*2e90*/  VIADD R11, R11, 0x1 ;  /* 0x000000010b0b7836 */ /* 0x000fc60000000000 */
[----:B------:R-:W1:Y:S01]  /*2ea0*/  LDS.128 R4, [R4+0x110] ;  /* 0x0001100004047984 */ /* 0x000e620000000c00 */
[----:B------:R-:W-:Y:S02]  /*2eb0*/  PRMT R0, RZ, 0x654, R0 ;  /* 0x00000654ff007816 */ /* 0x000fe40000000000 */
[C---:B------:R-:W-:Y:S01]  /*2ec0*/  ISETP.NE.AND P1, PT, R11.reuse, 0x2, PT ;  /* 0x000000020b00780c */ /* 0x040fe20003f25270 */
[----:B------:R-:W-:Y:S01]  /*2ed0*/  @!PT LDS RZ, [RZ] ;  /* 0x00000000fffff984 */ /* 0x000fe20000000800 */
[----:B------:R-:W-:Y:S01]  /*2ee0*/  @!PT LDS RZ, [RZ] ;  /* 0x00000000fffff984 */ /* 0x000fe20000000800 */
[----:B------:R-:W-:Y:S01]  /*2ef0*/  @!PT LDS RZ, [RZ] ;  /* 0x00000000fffff984 */ /* 0x000fe20000000800 */
[----:B------:R-:W-:Y:S01]  /*2f00*/  @!PT LDS RZ, [RZ] ;  /* 0x00000000fffff984 */ /* 0x000fe20000000800 */
[----:B------:R2:W-:Y:S06]  /*2f10*/  MEMBAR.ALL.CTA ;  /* 0x0000000000007992 */ /* 0x0005ec0000008000 */
[----:B--2---:R-:W2:Y:S01]  /*2f20*/  FENCE.VIEW.ASYNC.S ;  /* 0x00000000000073c6 */ /* 0x004ea20000000000 */
[----:B------:R-:W-:Y:S01]  /*2f30*/  SEL R11, R11, RZ, P1 ;  /* 0x000000ff0b0b7207 */ /* 0x000fe20000800000 */
[----:B--2---:R2:W-:Y:S01]  /*2f40*/  SYNCS.ARRIVE.TRANS64.RED.A1T0 RZ, [R0+URZ], RZ ;  /* 0x000000ff00ff79a7 */ /* 0x0045e200081004ff */
[----:B-1----:R-:W-:-:S02]  /*2f50*/  LOP3.LUT P3, RZ, R6, 0x1, RZ, 0xc0, !PT ;  /* 0x0000000106ff7812 */ /* 0x002fc4000786c0ff */
[----:B------:R-:W-:-:S04]  /*2f60*/  SEL R5, RZ, 0x1, P1 ;  /* 0x00000001ff057807 */ /* 0x000fc80000800000 */
[----:B------:R-:W-:Y:S02]  /*2f70*/  LOP3.LUT R10, R10, R5, RZ, 0x3c, !PT ;  /* 0x000000050a0a7212 */ /* 0x000fe400078e3cff */
[----:B--2---:R-:W-:-:S04]  /*2f80*/  SEL R0, RZ, 0x1, P0 ;  /* 0x00000001ff007807 */ /* 0x004fc80000000000 */
[----:B------:R-:W-:Y:S01]  /*2f90*/  LOP3.LUT R9, R9, R0, RZ, 0x3c, !PT ;  /* 0x0000000009097212 */ /* 0x000fe200078e3cff */
[----:B------:R-:W-:Y:S06]  /*2fa0*/  @P3 BRA `(.L_x_52) ;  /* 0xfffffffc002c3947 */ /* 0x000fec000383ffff */
[----:B------:R-:W-:Y:S01]  /*2fb0*/  ULEA UR4, UR5, UR6, 0x3 ;  /* 0x0000000605047291 */ /* 0x000fe2000f8e18ff */
[----:B------:R-:W-:-:S08]  /*2fc0*/  SHF.L.U32 R3, R12, 0x1f, RZ ;  /* 0x0000001f0c037819 */ /* 0x000fd000000006ff */
[----:B------:R-:W1:Y:S02]  /*2fd0*/  SYNCS.PHASECHK.TRANS64 P0, [UR4+0xb0], R3 ;  /* 0x0000b003ff0075a7 */ /* 0x000e640008001004 */
[----:B-1----:R-:W-:Y:S05]  /*2fe0*/  @P0 BRA `(.L_x_53) ;  /* 0x0000000000080947 */ /* 0x002fea0003800000 */
[----:B------:R-:W1:Y:S02]  /*2ff0*/  SYNCS.PHASECHK.TRANS64.TRYWAIT P0, [UR4+0xb0], R3 ;  /* 0x0000b003ff0075a7 */ /* 0x000e640008001104 */
[----:B-1----:R-:W-:Y:S05]  /*3000*/  @!P0 BRA `(.L_x_54) ;  /* 0x0000009000648947 */ /* 0x002fea0003800000 */
.L_x_53:
[----:B------:R-:W-:-:S04]  /*3010*/  UIADD3 UR7, UPT, UPT, UR5, 0x1, URZ ;  /* 0x0000000105077890 */ /* 0x000fc8000fffe0ff */
[----:B------:R-:W-:-:S04]  /*3020*/  UISETP.NE.AND UP0, UPT, UR7, 0x2, UPT ;  /* 0x000000020700788c */ /* 0x000fc8000bf05270 */
[----:B------:R-:W-:Y:S02]  /*3030*/  USEL UR8, URZ, 0x1, UP0 ;  /* 0x00000001ff087887 */ /* 0x000fe40008000000 */
[----:B------:R-:W-:-:S04]  /*3040*/  USEL UR7, UR7, URZ, UP0 ;  /* 0x000000ff07077287 */ /* 0x000fc80008000000 */
[----:B------:R-:W-:Y:S01]  /*3050*/  ULEA UR7, UR7, UR6, 0x3 ;  /* 0x0000000607077291 */ /* 0x000fe2000f8e18ff */
[----:B-1----:R-:W-:-:S04]  /*3060*/  LOP3.LUT R3, R12, UR8, RZ, 0x3c, !PT ;  /* 0x000000080c037c12 */ /* 0x002fc8000f8e3cff */
[----:B------:R-:W-:-:S04]  /*3070*/  SHF.L.U32 R0, R3, 0x1f, RZ ;  /* 0x0000001f03007819 */ /* 0x000fc800000006ff */
[----:B------:R-:W1:Y:S02]  /*3080*/  SYNCS.PHASECHK.TRANS64 P0, [UR7+0xb0], R0 ;  /* 0x0000b000ff0075a7 */ /* 0x000e640008001007 */
[----:B-1----:R-:W-:Y:S05]  /*3090*/  @P0 EXIT ;  /* 0x000000000000094d */ /* 0x002fea0003800000 */
[----:B------:R-:W-:Y:S02]  /*30a0*/  SHF.L.U32 R3, R3, 0x1f, RZ ;  /* 0x0000001f03037819 */ /* 0x000fe400000006ff */
[----:B------:R-:W-:-:S07]  /*30b0*/  MOV R0, UR7 ;  /* 0x0000000700007c02 */ /* 0x000fce0008000f00 */
.L_x_55:
[----:B-1----:R1:W2:Y:S02]  /*30c0*/  SYNCS.PHASECHK.TRANS64.TRYWAIT P0, [R0+URZ+0xb0], R3 ;  /* 0x0000b003000075a7 */ /* 0x0022a400080011ff */
[----:B--2---:R-:W-:Y:S05]  /*30d0*/  @!P0 NANOSLEEP.SYNCS 0x989680 ;  /* 0x009896800000895d */ /* 0x004fea0003900000 */
[----:B------:R-:W2:Y:S02]  /*30e0*/  @!P0 SYNCS.PHASECHK.TRANS64 P0, [R0+URZ+0xb0], R3 ;  /* 0x0000b003000085a7 */ /* 0x000ea400080010ff */
[----:B--2---:R-:W-:Y:S05]  /*30f0*/  @P0 EXIT ;  /* 0x000000000000094d */ /* 0x004fea0003800000 */
[----:B------:R-:W-:Y:S05]  /*3100*/  BRA `(.L_x_55) ;  /* 0xfffffffc00ec7947 */ /* 0x000fea000383ffff */
.L_x_48:
[----:B------:R-:W-:Y:S05]  /*3110*/  BRA.U UP4, `(.L_x_56) ;  /* 0x0000001104907547 */ /* 0x000fea000b800000 */
[----:B------:R-:W-:Y:S01]  /*3120*/  UMOV UR4, 0x40 ;  /* 0x0000004000047882 */ /* 0x000fe20000000000 */
[----:B------:R-:W-:Y:S01]  /*3130*/  NOP ;  /* 0x0000000000007918 */ /* 0x000fe20000000000 */
[----:B------:R-:W-:Y:S01]  /*3140*/  ULEA UR5, UR45, UR4, 0x18 ;  /* 0x000000042d057291 */ /* 0x000fe2000f8ec0ff */
[----:B------:R-:W-:Y:S02]  /*3150*/  UMOV UR6, 0x400 ;  /* 0x0000040000067882 */ /* 0x000fe40000000000 */
[----:B------:R-:W-:-:S06]  /*3160*/  ULEA UR6, UR45, UR6, 0x18 ;  /* 0x000000062d067291 */ /* 0x000fcc000f8ec0ff */
[----:B------:R-:W1:Y:S02]  /*3170*/  LDS.U8 R3, [UR5+0x1c] ;  /* 0x00001c05ff037984 */ /* 0x000e640008000000 */
[----:B-1----:R-:W-:-:S13]  /*3180*/  ISETP.NE.AND P0, PT, R3, RZ, PT ;  /* 0x000000ff0300720c */ /* 0x002fda0003f05270 */
[----:B------:R-:W-:Y:S05]  /*3190*/  @P0 BRA `(.L_x_57) ;  /* 0x0000000400080947 */ /* 0x000fea0003800000 */
[----:B------:R-:W-:Y:S02]  /*31a0*/  UISETP.NE.U32.AND UP1, UPT, UR47, 0x1, UPT ;  /* 0x000000012f00788c */ /* 0x000fe4000bf25070 */
[----:B------:R-:W-:-:S07]  /*31b0*/  UIADD3 UR7, UPT, UPT, UR5, 0x8, URZ ;  /* 0x0000000805077890 */ /* 0x000fce000fffe0ff */
[----:B------:R-:W-:Y:S05]  /*31c0*/  BRA.U !UP1, `(.L_x_58) ;  /* 0x00000001099c7547 */ /* 0x000fea000b800000 */
[----:B------:R-:W-:Y:S01]  /*31d0*/  ELECT P0, URZ, PT ;  /* 0x0000000000ff782f */ /* 0x000fe20003800000 */
[----:B------:R-:W-:-:S12]  /*31e0*/  BSSY B0, `(.L_x_58) ;  /* 0x0000025000007945 */ /* 0x000fd80003800000 */
[----:B------:R-:W-:Y:S05]  /*31f0*/  @!P0 BRA `(.L_x_59) ;  /* 0x00000000008c8947 */ /* 0x000fea0003800000 */
[----:B------:R-:W-:-:S05]  /*3200*/  UMOV UR4, 0x10 ;  /* 0x0000001000047882 */ /* 0x000fca0000000000 */
[----:B------:R-:W-:Y:S04]  /*3210*/  DEPBAR.LE SB1, 0x36 ;  /* 0x00009d800000791a */ /* 0x000fe80000000000 */
[----:B------:R-:W1:Y:S02]  /*3220*/  UTCATOMSWS.2CTA.FIND_AND_SET.ALIGN UP0, UR4, UR4 ;  /* 0x00000004000475e3 */ /* 0x000e640008200800 */
[----:B-1----:R-:W-:Y:S01]  /*3230*/  MOV R10, UR4 ;  /* 0x00000004000a7c02 */ /* 0x002fe20008000f00 */
[----:B------:R-:W-:Y:S06]  /*3240*/  BRA.U UP0, `(.L_x_60) ;  /* 0x0000000100187547 */ /* 0x000fec000b800000 */
.L_x_61:
[----:B------:R-:W-:Y:S05]  /*3250*/  NANOSLEEP 0x64 ;  /* 0x000000640000795d */ /* 0x000fea0003800000 */
[----:B------:R-:W-:-:S05]  /*3260*/  UMOV UR4, 0x10 ;  /* 0x0000001000047882 */ /* 0x000fca0000000000 */
[----:B------:R-:W-:Y:S04]  /*3270*/  DEPBAR.LE SB1, 0x36 ;  /* 0x00009d800000791a */ /* 0x000fe80000000000 */
[----:B------:R-:W1:Y:S02]  /*3280*/  UTCATOMSWS.2CTA.FIND_AND_SET.ALIGN UP0, UR4, UR4 ;  /* 0x00000004000475e3 */ /* 0x000e640008200800 */
[----:B-1----:R-:W-:Y:S01]  /*3290*/  MOV R10, UR4 ;  /* 0x00000004000a7c02 */ /* 0x002fe20008000f00 */
[----:B------:R-:W-:Y:S05]  /*32a0*/  BRA.U !UP0, `(.L_x_61) ;  /* 0xfffffffd08e87547 */ /* 0x000fea000b83ffff */
.L_x_60:
[----:B------:R-:W1:Y:S01]  /*32b0*/  LDS R6, [UR5+0x10] ;  /* 0x00001005ff067984 */ /* 0x000e620008000800 */
[----:B------:R-:W-:Y:S01]  /*32c0*/  IMAD.U32 R3, RZ, RZ, UR6 ;  /* 0x00000006ff037e24 */ /* 0x000fe2000f8e00ff */
[----:B------:R-:W-:-:S03]  /*32d0*/  MOV R4, UR48 ;  /* 0x0000003000047c02 */ /* 0x000fc60008000f00 */
[----:B------:R-:W-:Y:S01]  /*32e0*/  VIADD R3, R3, 0x130 ;  /* 0x0000013003037836 */ /* 0x000fe20000000000 */
[----:B-1----:R-:W-:-:S04]  /*32f0*/  SHF.L.U32 R6, R6, 0x1f, RZ ;  /* 0x0000001f06067819 */ /* 0x002fc800000006ff */
[----:B------:R-:W1:Y:S02]  /*3300*/  SYNCS.PHASECHK.TRANS64.TRYWAIT P0, [UR5+0x8], R6 ;  /* 0x00000806ff0075a7 */ /* 0x000e640008001105 */
[----:B-1----:R-:W-:Y:S05]  /*3310*/  @P0 BRA `(.L_x_62) ;  /* 0x0000000000080947 */ /* 0x002fea0003800000 */
[----:B------:R-:W1:Y:S02]  /*3320*/  SYNCS.PHASECHK.TRANS64.TRYWAIT P0, [UR5+0x8], R6 ;  /* 0x00000806ff0075a7 */ /* 0x000e640008001105 */
[----:B-1----:R-:W-:Y:S05]  /*3330*/  @!P0 BRA `(.L_x_63) ;  /* 0x0000008c00b08947 */ /* 0x002fea0003800000 */
.L_x_62:
[----:B------:R-:W-:Y:S01]  /*3340*/  PRMT R4, R4, 0x654, R3 ;  /* 0x0000065404047816 */ /* 0x000fe20000000003 */
[----:B------:R-:W-:Y:S01]  /*3350*/  HFMA2 R3, -RZ, RZ, 0, 5.9604644775390625e-08 ;  /* 0x00000001ff037431 */ /* 0x000fe200000001ff */
[----:B------:R-:W-:Y:S01]  /*3360*/  UPRMT UR4, UR48, 0x654, UR7 ;  /* 0x0000065430047896 */ /* 0x000fe20008000007 */
[----:B------:R-:W-:Y:S02]  /*3370*/  IMAD.MOV.U32 R7, RZ, RZ, 0xffff ;  /* 0x0000ffffff077424 */ /* 0x000fe400078e00ff */
[----:B-1----:R-:W-:Y:S02]  /*3380*/  IMAD.MOV.U32 R6, RZ, RZ, 0x4 ;  /* 0x00000004ff067424 */ /* 0x002fe400078e00ff */
[----:B------:R-:W-:Y:S01]  /*3390*/  IMAD.SHL.U32 R9, R10, 0x20, RZ ;  /* 0x000000200a097824 */ /* 0x000fe200078e00ff */
[----:B------:R-:W-:Y:S02]  /*33a0*/  MOV R5, UR4 ;  /* 0x0000000400057c02 */ /* 0x000fe40008000f00 */
[-C--:B------:R-:W-:Y:S01]  /*33b0*/  SHF.L.U32 R8, R7, R10.reuse, RZ ;  /* 0x0000000a07087219 */ /* 0x080fe200000006ff */
[----:B------:R1:W-:Y:S01]  /*33c0*/  SYNCS.ARRIVE.TRANS64.RED RZ, [UR4], R6 ;  /* 0x00000006ffff79a7 */ /* 0x0003e20008000404 */
[----:B------:R-:W-:Y:S01]  /*33d0*/  SHF.L.U32 R7, R3, R10, RZ ;  /* 0x0000000a03077219 */ /* 0x000fe200000006ff */
[----:B------:R1:W-:Y:S04]  /*33e0*/  STS [UR6+0x130], R9 ;  /* 0x00013009ff007988 */ /* 0x0003e80008000806 */
[----:B------:R1:W-:Y:S04]  /*33f0*/  STAS [R4.64], R10 ;  /* 0x0000000a04007dbd */ /* 0x0003e8000c0008ff */
[----:B------:R1:W-:Y:S04]  /*3400*/  ATOMS.OR RZ, [UR5+0x14], R8 ;  /* 0x00001408ffff798c */ /* 0x0003e8000b000005 */
[----:B------:R1:W-:Y:S04]  /*3410*/  ATOMS.OR RZ, [UR5+0x18], R7 ;  /* 0x00001807ffff798c */ /* 0x0003e8000b000005 */
[----:B------:R1:W-:Y:S02]  /*3420*/  ATOMS.XOR RZ, [UR5+0x10], R3 ;  /* 0x00001003ffff798c */ /* 0x0003e4000b800005 */
.L_x_59:
[----:B------:R-:W-:Y:S05]  /*3430*/  BSYNC B0 ;  /* 0x0000000000007941 */ /* 0x000fea0003800000 */
.L_x_58:
[----:B------:R-:W-:Y:S05]  /*3440*/  BRA.U UP1, `(.L_x_64) ;  /* 0x00000001016c7547 */ /* 0x000fea000b800000 */
[----:B------:R-:W-:-:S03]  /*3450*/  UMOV UR4, 0xffffffff ;  /* 0xffffffff00047882 */ /* 0x000fc60000000000 */
[----:B------:R-:W-:Y:S05]  /*3460*/  BRA.DIV UR4, `(.L_x_65) ;  /* 0x0000008e047c7947 */ /* 0x000fea000b800000 */
[----:B------:R-:W-:-:S13]  /*3470*/  ELECT P0, URZ, PT ;  /* 0x0000000000ff782f */ /* 0x000fda0003800000 */
.L_x_164:
[----:B------:R-:W-:Y:S05]  /*3480*/  @!P0 BRA `(.L_x_64) ;  /* 0x00000000005c8947 */ /* 0x000fea0003800000 */
[----:B-1----:R-:W1:Y:S02]  /*3490*/  LDS R4, [UR5+0x10] ;  /* 0x00001005ff047984 */ /* 0x002e640008000800 */
[----:B-1----:R-:W-:-:S04]  /*34a0*/  SHF.L.U32 R4, R4, 0x1f, RZ ;  /* 0x0000001f04047819 */ /* 0x002fc800000006ff */
[----:B------:R-:W1:Y:S02]  /*34b0*/  SYNCS.PHASECHK.TRANS64.TRYWAIT P0, [UR5+0x8], R4 ;  /* 0x00000804ff0075a7 */ /* 0x000e640008001105 */
[----:B-1----:R-:W-:Y:S05]  /*34c0*/  @P0 BRA `(.L_x_66) ;  /* 0x0000000000080947 */ /* 0x002fea0003800000 */
[----:B------:R-:W1:Y:S02]  /*34d0*/  SYNCS.PHASECHK.TRANS64.TRYWAIT P0, [UR5+0x8], R4 ;  /* 0x00000804ff0075a7 */ /* 0x000e640008001105 */
[----:B-1----:R-:W-:Y:S05]  /*34e0*/  @!P0 BRA `(.L_x_67) ;  /* 0x0000008c00808947 */ /* 0x002fea0003800000 */
.L_x_66:
[----:B------:R-:W2:Y:S01]  /*34f0*/  LDS R6, [UR6+0x130] ;  /* 0x00013006ff067984 */ /* 0x000ea20008000800 */
[----:B-1----:R-:W-:Y:S02]  /*3500*/  HFMA2 R3, -RZ, RZ, 0, 5.9604644775390625e-08 ;  /* 0x00000001ff037431 */ /* 0x002fe400000001ff */
[----:B------:R-:W-:Y:S01]  /*3510*/  IMAD.MOV.U32 R4, RZ, RZ, 0xffff ;  /* 0x0000ffffff047424 */ /* 0x000fe200078e00ff */
[----:B------:R-:W-:Y:S01]  /*3520*/  UPRMT UR4, UR48, 0x654, UR7 ;  /* 0x0000065430047896 */ /* 0x000fe20008000007 */
[----:B--2---:R-:W-:-:S03]  /*3530*/  IMAD.SHL.U32 R5, R6, 0x20, RZ ;  /* 0x0000002006057824 */ /* 0x004fc600078e00ff */
[-C--:B------:R-:W-:Y:S02]  /*3540*/  SHF.L.U32 R4, R4, R6.reuse, RZ ;  /* 0x0000000604047219 */ /* 0x080fe400000006ff */
[----:B------:R-:W-:Y:S01]  /*3550*/  SHF.L.U32 R6, R3, R6, RZ ;  /* 0x0000000603067219 */ /* 0x000fe200000006ff */
[----:B------:R2:W-:Y:S04]  /*3560*/  STS [UR6+0x130], R5 ;  /* 0x00013005ff007988 */ /* 0x0005e80008000806 */
[----:B------:R2:W-:Y:S04]  /*3570*/  ATOMS.OR RZ, [UR5+0x14], R4 ;  /* 0x00001404ffff798c */ /* 0x0005e8000b000005 */
[----:B------:R2:W-:Y:S01]  /*3580*/  ATOMS.OR RZ, [UR5+0x18], R6 ;  /* 0x00001806ffff798c */ /* 0x0005e2000b000005 */
[----:B------:R-:W-:Y:S03]  /*3590*/  SYNCS.ARRIVE.TRANS64.RED.A1T0 RZ, [UR4], RZ ;  /* 0x000000ffffff79a7 */ /* 0x000fe60008100404 */
[----:B------:R2:W-:Y:S01]  /*35a0*/  ATOMS.XOR RZ, [UR5+0x10], R3 ;  /* 0x00001003ffff798c */ /* 0x0005e2000b800005 */
[----:B------:R-:W-:Y:S05]  /*35b0*/  BRA `(.L_x_64) ;  /* 0x0000000000107947 */ /* 0x000fea0003800000 */
.L_x_57:
[----:B------:R-:W-:Y:S02]  /*35c0*/  MOV R3, 0xffffffff ;  /* 0xffffffff00037802 */ /* 0x000fe40000000f00 */
[----:B------:R-:W-:-:S03]  /*35d0*/  MOV R4, 0x3600 ;  /* 0x0000360000047802 */ /* 0x000fc60000000f00 */
[----:B------:R1:W-:Y:S04]  /*35e0*/  STS [UR6+0x130], R3 ;  /* 0x00013003ff007988 */ /* 0x0003e80008000806 */
[----:B-1---5:R-:W-:Y:S05]  /*35f0*/  CALL.REL.NOINC `($__internal_1_$__cuda_sm10x_tcgen05_guardrail_trap_phase_invalid_during_alloc) ;  /* 0x0000009400207944 */ /* 0x022fea0003c00000 */
.L_x_64:
[----:B------:R-:W-:Y:S05]  /*3600*/  WARPSYNC.ALL ;  /* 0x0000000000007948 */ /* 0x000fea0003800000 */
[----:B------:R-:W3:Y:S01]  /*3610*/  S2UR UR4, SR_CgaCtaId ;  /* 0x00000000000479c3 */ /* 0x000ee20000008800 */
[----:B------:R-:W-:Y:S01]  /*3620*/  UMOV UR26, 0x400 ;  /* 0x00000400001a7882 */ /* 0x000fe20000000000 */
[----:B------:R-:W-:-:S06]  /*3630*/  NOP ;  /* 0x0000000000007918 */ /* 0x000fcc0000000000 */
[----:B------:R-:W-:Y:S06]  /*3640*/  BAR.ARV 0x6, 0xa0 ;  /* 0x0182800000007b1d */ /* 0x000fec0000002000 */
[----:B------:R-:W4:Y:S01]  /*3650*/  LDCU UR6, c[0x0][0x38c] ;  /* 0x00007180ff0677ac */ /* 0x000f220008000800 */
[----:B------:R-:W-:Y:S01]  /*3660*/  LOP3.LUT R0, R0, 0xffff, RZ, 0xc0, !PT ;  /* 0x0000ffff00007812 */ /* 0x000fe200078ec0ff */
[----:B-1----:R-:W-:Y:S01]  /*3670*/  IMAD.MOV.U32 R9, RZ, RZ, 0x1 ;  /* 0x00000001ff097424 */ /* 0x002fe200078e00ff */
[----:B------:R-:W-:Y:S01]  /*3680*/  LOP3.LUT R2, R2, 0xffff, RZ, 0xc0, !PT ;  /* 0x0000ffff02027812 */ /* 0x000fe200078ec0ff */
[----:B------:R-:W-:Y:S01]  /*3690*/  IMAD.MOV.U32 R8, RZ, RZ, RZ ;  /* 0x000000ffff087224 */ /* 0x000fe200078e00ff */
[----:B------:R-:W-:Y:S01]  /*36a0*/  R2UR UR42, R0 ;  /* 0x00000000002a72ca */ /* 0x000fe200000e0000 */
[----:B------:R-:W-:Y:S01]  /*36b0*/  UMOV UR32, URZ ;  /* 0x000000ff00207c82 */ /* 0x000fe20008000000 */
[----:B------:R-:W-:Y:S01]  /*36c0*/  R2UR UR28, R2 ;  /* 0x00000000021c72ca */ /* 0x000fe200000e0000 */
[----:B------:R-:W-:Y:S01]  /*36d0*/  UMOV UR23, URZ ;  /* 0x000000ff00177c82 */ /* 0x000fe20008000000 */
[----:B------:R-:W-:Y:S01]  /*36e0*/  UMOV UR22, URZ ;  /* 0x000000ff00167c82 */ /* 0x000fe20008000000 */
[----:B---3--:R-:W-:-:S02]  /*36f0*/  ULEA UR26, UR4, UR26, 0x18 ;  /* 0x0000001a041a7291 */ /* 0x008fc4000f8ec0ff */
[----:B------:R-:W-:Y:S02]  /*3700*/  UISETP.NE.AND UP3, UPT, UR47, URZ, UPT ;  /* 0x000000ff2f00728c */ /* 0x000fe4000bf65270 */
[----:B------:R-:W-:Y:S02]  /*3710*/  UIADD3 UR5, UPT, UPT, UR26, 0xc400, URZ ;  /* 0x0000c4001a057890 */ /* 0x000fe4000fffe0ff */
[----:B------:R-:W-:Y:S02]  /*3720*/  UIADD3 UR4, UPT, UPT, UR26, 0x20400, URZ ;  /* 0x000204001a047890 */ /* 0x000fe4000fffe0ff */
[----:B----4-:R-:W-:Y:S01]  /*3730*/  UIADD3 UR6, UPT, UPT, UR6, 0x7f, URZ ;  /* 0x0000007f06067890 */ /* 0x010fe2000fffe0ff */
[----:B--2---:R-:W1:Y:S01]  /*3740*/  LDS R3, [UR26+0x130] ;  /* 0x0001301aff037984 */ /* 0x004e620008000800 */
[----:B------:R-:W-:Y:S02]  /*3750*/  USHF.R.U32.HI UR5, URZ, 0x4, UR5 ;  /* 0x00000004ff057899 */ /* 0x000fe40008011605 */
[----:B------:R-:W-:-:S02]  /*3760*/  USHF.R.S32.HI UR33, URZ, 0x1f, UR6 ;  /* 0x0000001fff217899 */ /* 0x000fc40008011406 */
[----:B------:R-:W-:Y:S02]  /*3770*/  USHF.R.U32.HI UR4, URZ, 0x4, UR4 ;  /* 0x00000004ff047899 */ /* 0x000fe40008011604 */
[----:B------:R-:W-:Y:S02]  /*3780*/  ULEA.HI UR33, UR33, UR6, URZ, 0x7 ;  /* 0x0000000621217291 */ /* 0x000fe4000f8f38ff */
[----:B------:R-:W-:Y:S02]  /*3790*/  ULOP3.LUT UR5, UR5, 0x3fff, URZ, 0xc0, !UPT ;  /* 0x00003fff05057892 */ /* 0x000fe4000f8ec0ff */
[----:B------:R-:W-:Y:S02]  /*37a0*/  USHF.R.S32.HI UR33, URZ, 0x7, UR33 ;  /* 0x00000007ff217899 */ /* 0x000fe40008011421 */
[----:B------:R-:W-:Y:S02]  /*37b0*/  ULOP3.LUT UR30, UR4, 0x3fff, URZ, 0xc0, !UPT ;  /* 0x00003fff041e7892 */ /* 0x000fe4000f8ec0ff */
[----:B------:R-:W-:Y:S01]  /*37c0*/  UISETP.LT.AND UP0, UPT, UR33, 0x1, UPT ;  /* 0x000000012100788c */ /* 0x000fe2000bf01270 */
[----:B------:R-:W-:Y:S01]  /*37d0*/  UMOV UR40, 0x0 ;  /* 0x0000000000287882 */ /* 0x000fe20000000000 */
[----:B------:R-:W-:Y:S01]  /*37e0*/  UMOV UR41, 0x10400490 ;  /* 0x1040049000297882 */ /* 0x000fe20000000000 */
[----:B------:R-:W-:-:S02]  /*37f0*/  ULOP3.LUT UR29, UR5, 0x10000, URZ, 0xfc, !UPT ;  /* 0x00010000051d7892 */ /* 0x000fc4000f8efcff */
[----:B------:R-:W-:Y:S02]  /*3800*/  ULOP3.LUT UR30, UR30, 0x10000, URZ, 0xfc, !UPT ;  /* 0x000100001e1e7892 */ /* 0x000fe4000f8efcff */
[----:B------:R-:W-:Y:S01]  /*3810*/  USEL UR43, UR33, 0x1, !UP0 ;  /* 0x00000001212b7887 */ /* 0x000fe2000c000000 */
[----:B------:R-:W-:Y:S01]  /*3820*/  UMOV UR38, 0x0 ;  /* 0x0000000000267882 */ /* 0x000fe20000000000 */
[----:B------:R-:W-:Y:S01]  /*3830*/  UMOV UR39, 0x10400490 ;  /* 0x1040049000277882 */ /* 0x000fe20000000000 */
[----:B------:R-:W-:Y:S01]  /*3840*/  UMOV UR36, 0x0 ;  /* 0x0000000000247882 */ /* 0x000fe20000000000 */
[----:B------:R-:W-:Y:S01]  /*3850*/  UMOV UR37, 0x10400490 ;  /* 0x1040049000257882 */ /* 0x000fe20000000000 */
[----:B------:R-:W-:Y:S01]  /*3860*/  UMOV UR34, 0x0 ;  /* 0x0000000000227882 */ /* 0x000fe20000000000 */
[----:B------:R-:W-:Y:S01]  /*3870*/  UMOV UR35, 0x10400490 ;  /* 0x1040049000237882 */ /* 0x000fe20000000000 */
[----:B-1----:R-:W-:Y:S02]  /*3880*/  R2UR UR44, R3 ;  /* 0x00000000032c72ca */ /* 0x002fe400000e0000 */
[----:B------:R-:W-:-:S13]  /*3890*/  CS2R R2, SRZ ;  /* 0x0000000000027805 */ /* 0x000fda000001ff00 */
.L_x_75:
[C---:B------:R-:W-:Y:S02]  /*38a0*/  LEA R0, R8.reuse, UR26, 0x3 ;  /* 0x0000001a08007c11 */ /* 0x040fe4000f8e18ff */
[----:B------:R-:W-:Y:S02]  /*38b0*/  SHF.L.U32 R5, R3, 0x1f, RZ ;  /* 0x0000001f03057819 */ /* 0x000fe400000006ff */
[----:B------:R-:W-:Y:S02]  /*38c0*/  LEA R4, R8, UR26, 0x4 ;  /* 0x0000001a08047c11 */ /* 0x000fe4000f8e20ff */
[----:B------:R-:W1:Y:S02]  /*38d0*/  SYNCS.PHASECHK.TRANS64.TRYWAIT P0, [R0+URZ+0xa0], R5 ;  /* 0x0000a005000075a7 */ /* 0x000e6400080011ff */
[----:B-1-3--:R-:W-:Y:S05]  /*38e0*/  @!P0 BRA `(.L_x_68) ;  /* 0x0000008800988947 */ /* 0x00afea0003800000 */
.L_x_165:
[----:B-1----:R-:W1:Y:S01]  /*38f0*/  LDS.128 R4, [R4+0x110] ;  /* 0x0001100004047984 */ /* 0x002e620000000c00 */
[----:B------:R-:W-:Y:S02]  /*3900*/  VIADD R0, R0, 0xb0 ;  /* 0x000000b000007836 */ /* 0x000fe40000000000 */
[----:B------:R-:W-:Y:S01]  /*3910*/  VIADD R8, R8, 0x1 ;  /* 0x0000000108087836 */ /* 0x000fe20000000000 */
[----:B------:R-:W-:Y:S01]  /*3920*/  @!PT LDS RZ, [RZ] ;  /* 0x00000000fffff984 */ /* 0x000fe20000000800 */
[----:B------:R-:W-:Y:S01]  /*3930*/  @!PT LDS RZ, [RZ] ;  /* 0x00000000fffff984 */ /* 0x000fe20000000800 */
[----:B------:R-:W-:Y:S01]  /*3940*/  @!PT LDS RZ, [RZ] ;  /* 0x00000000fffff984 */ /* 0x000fe20000000800 */
[----:B------:R-:W-:Y:S01]  /*3950*/  @!PT LDS RZ, [RZ] ;  /* 0x00000000fffff984 */ /* 0x000fe20000000800 */
[----:B------:R2:W-:Y:S06]  /*3960*/  MEMBAR.ALL.CTA ;  /* 0x0000000000007992 */ /* 0x0005ec0000008000 */
[----:B--2---:R-:W2:Y:S01]  /*3970*/  FENCE.VIEW.ASYNC.S ;  /* 0x00000000000073c6 */ /* 0x004ea20000000000 */
[----:B------:R-:W-:-:S04]  /*3980*/  PRMT R0, RZ, 0x654, R0 ;  /* 0x00000654ff007816 */ /* 0x000fc80000000000 */
[----:B--2---:R2:W-:Y:S01]  /*3990*/  SYNCS.ARRIVE.TRANS64.RED.A1T0 RZ, [R0+URZ], RZ ;  /* 0x000000ff00ff79a7 */ /* 0x0045e200081004ff */
[----:B-1----:R-:W-:Y:S01]  /*39a0*/  LOP3.LUT P1, RZ, R6, 0x1, RZ, 0xc0, !PT ;  /* 0x0000000106ff7812 */ /* 0x002fe2000782c0ff */
[----:B--2---:R-:W-:-:S12]  /*39b0*/  BRA.U UP3, `(.L_x_69) ;  /* 0x0000000503087547 */ /* 0x004fd8000b800000 */
[----:B------:R-:W1:Y:S01]  /*39c0*/  LDCU UR4, c[0x0][0x38c] ;  /* 0x00007180ff0477ac */ /* 0x000e620008000800 */
[----:B------:R-:W-:Y:S02]  /*39d0*/  PLOP3.LUT P2, PT, PT, PT, PT, 0x80, 0x8 ;  /* 0x000000000008781c */ /* 0x000fe40003f4f070 */
[----:B------:R-:W-:Y:S01]  /*39e0*/  SHF.L.U32 R5, R9, 0x1f, RZ ;  /* 0x0000001f09057819 */ /* 0x000fe200000006ff */
[----:B------:R-:W-:Y:S02]  /*39f0*/  ULEA UR31, UR32, UR26, 0x3 ;  /* 0x0000001a201f7291 */ /* 0x000fe4000f8e18ff */
[----:B------:R-:W-:Y:S02]  /*3a00*/  ULEA UR11, UR32, UR44, 0x8 ;  /* 0x0000002c200b7291 */ /* 0x000fe4000f8e40ff */
[----:B-1----:R-:W-:-:S06]  /*3a10*/  UISETP.GE.AND UP0, UPT, UR4, 0x1, UPT ;  /* 0x000000010400788c */ /* 0x002fcc000bf06270 */
[----:B------:R-:W-:-:S05]  /*3a20*/  PLOP3.LUT P0, PT, PT, PT, UP0, 0x80, 0x8 ;  /* 0x000000000008781c */ /* 0x000fca0003f0f008 */
[----:B------:R-:W-:-:S08]  /*3a30*/  @UP0 ULEA UR4, UR23, UR26, 0x3 ;  /* 0x0000001a17040291 */ /* 0x000fd0000f8e18ff */
[----:B------:R-:W-:-:S04]  /*3a40*/  @P0 SHF.L.U32 R0, R2, 0x1f, RZ ;  /* 0x0000001f02000819 */ /* 0x000fc800000006ff */
[----:B------:R1:W2:Y:S01]  /*3a50*/  @P0 SYNCS.PHASECHK.TRANS64.TRYWAIT P2, [UR4], R0 ;  /* 0x00000000ff0005a7 */ /* 0x0002a20008041104 */
[----:B------:R-:W3:Y:S02]  /*3a60*/  SYNCS.PHASECHK.TRANS64.TRYWAIT P0, [UR31+0xd0], R5 ;  /* 0x0000d005ff0075a7 */ /* 0x000ee4000800111f */
[----:B-123--:R-:W-:Y:S05]  /*3a70*/  @!P0 BRA `(.L_x_70) ;  /* 0x0000008800488947 */ /* 0x00efea0003800000 */
.L_x_167:
[----:B------:R-:W-:Y:S01]  /*3a80*/  UMOV UR27, UR22 ;  /* 0x00000016001b7c82 */ /* 0x000fe20008000000 */
[----:B------:R-:W-:Y:S05]  /*3a90*/  BRA.U !UP0, `(.L_x_71) ;  /* 0x0000000108c07547 */ /* 0x000fea000b800000 */
[----:B------:R-:W-:Y:S02]  /*3aa0*/  UIADD3 UR27, UPT, UPT, UR43, UR22, URZ ;  /* 0x000000162b1b7290 */ /* 0x000fe4000fffe0ff */
[----:B------:R-:W-:Y:S01]  /*3ab0*/  UPLOP3.LUT UP2, UPT, UPT, UPT, UPT, 0x40, 0x4 ;  /* 0x000000000004789c */ /* 0x000fe20003f4e870 */
[----:B------:R-:W-:Y:S01]  /*3ac0*/  UMOV UR24, UR33 ;  /* 0x0000002100187c82 */ /* 0x000fe20008000000 */
[----:B------:R-:W-:-:S09]  /*3ad0*/  UMOV UR10, UR23 ;  /* 0x00000017000a7c82 */ /* 0x000fd20008000000 */
.L_x_74:
[----:B--2---:R-:W-:Y:S01]  /*3ae0*/  ULEA UR5, UR10, UR26, 0x3 ;  /* 0x0000001a0a057291 */ /* 0x004fe2000f8e18ff */
[----:B---3--:R-:W-:Y:S11]  /*3af0*/  @P2 BRA `(.L_x_72) ;  /* 0x00000000000c2947 */ /* 0x008ff60003800000 */
[----:B-1----:R-:W-:Y:S04]  /*3b00*/  SHF.L.U32 R5, R2, 0x1f, RZ ;  /* 0x0000001f02057819 */ /* 0x002fe800000006ff */
[----:B------:R-:W1:Y:S02]  /*3b10*/  SYNCS.PHASECHK.TRANS64.TRYWAIT P0, [UR5], R5 ;  /* 0x00000005ff0075a7 */ /* 0x000e640008001105 */
[----:B-1----:R-:W-:Y:S05]  /*3b20*/  @!P0 BRA `(.L_x_73) ;  /* 0x0000008800348947 */ /* 0x002fea0003800000 */
.L_x_72:
[----:B------:R-:W-:Y:S01]  /*3b30*/  UISETP.NE.AND UP0, UPT, UR24, 0x1, UPT ;  /* 0x000000011800788c */ /* 0x000fe2000bf05270 */
[----:B------:R-:W-:Y:S01]  /*3b40*/  PLOP3.LUT P2, PT, PT, PT, PT, 0x80, 0x8 ;  /* 0x000000000008781c */ /* 0x000fe20003f4f070 */
[----:B------:R-:W-:Y:S02]  /*3b50*/  UIADD3 UR4, UPT, UPT, UR10, 0x1, URZ ;  /* 0x000000010a047890 */ /* 0x000fe4000fffe0ff */
[----:B------:R-:W-:Y:S02]  /*3b60*/  UIADD3 UR25, UPT, UPT, UR5, 0x28, URZ ;  /* 0x0000002805197890 */ /* 0x000fe4000fffe0ff */
[----:B------:R-:W-:Y:S01]  /*3b70*/  UISETP.NE.AND UP1, UPT, UR4, 0x5, UPT ;  /* 0x000000050400788c */ /* 0x000fe2000bf25270 */
[----:B------:R-:W-:Y:S01]  /*3b80*/  PLOP3.LUT P0, PT, PT, PT, UP0, 0x80, 0x8 ;  /* 0x000000000008781c */ /* 0x000fe20003f0f008 */
[----:B------:R-:W-:Y:S02]  /*3b90*/  UIADD3 UR22, UPT, UPT, UR22, 0x1, URZ ;  /* 0x0000000116167890 */ /* 0x000fe4000fffe0ff */
[----:B------:R-:W-:Y:S02]  /*3ba0*/  USEL UR6, URZ, 0x1, UP1 ;  /* 0x00000001ff067887 */ /* 0x000fe40008800000 */
[----:B------:R-:W-:Y:S02]  /*3bb0*/  USEL UR23, UR4, URZ, UP1 ;  /* 0x000000ff04177287 */ /* 0x000fe40008800000 */
[----:B------:R-:W-:Y:S02]  /*3bc0*/  UIADD3 UR24, UPT, UPT, UR24, -0x1, URZ ;  /* 0xffffffff18187890 */ /* 0x000fe4000fffe0ff */
[----:B------:R-:W-:Y:S01]  /*3bd0*/  @UP0 ULEA UR4, UR23, UR26, 0x3 ;  /* 0x0000001a17040291 */ /* 0x000fe2000f8e18ff */
[----:B------:R-:W-:Y:S01]  /*3be0*/  LOP3.LUT R2, R2, UR6, RZ, 0x3c, !PT ;  /* 0x0000000602027c12 */ /* 0x000fe2000f8e3cff */
[----:B------:R-:W-:Y:S02]  /*3bf0*/  ULEA UR6, UR10, UR30, 0xa ;  /* 0x0000001e0a067291 */ /* 0x000fe4000f8e50ff */
[----:B------:R-:W-:Y:S01]  /*3c00*/  UISETP.NE.AND UP0, UPT, UR22, UR27, UPT ;  /* 0x0000001b1600728c */ /* 0x000fe2000bf05270 */
[----:B-1----:R-:W-:Y:S01]  /*3c10*/  @P0 SHF.L.U32 R0, R2, 0x1f, RZ ;  /* 0x0000001f02000819 */ /* 0x002fe200000006ff */
[----:B------:R-:W-:Y:S02]  /*3c20*/  UIADD3 UR20, UPT, UPT, UR6, 0x2, URZ ;  /* 0x0000000206147890 */ /* 0x000fe4000fffe0ff */
[----:B------:R-:W-:Y:S01]  /*3c30*/  UIADD3 UR16, UPT, UPT, UR6, 0x4, URZ ;  /* 0x0000000406107890 */ /* 0x000fe2000fffe0ff */
[----:B------:R2:W3:Y:S01]  /*3c40*/  @P0 SYNCS.PHASECHK.TRANS64.TRYWAIT P2, [UR4], R0 ;  /* 0x00000000ff0005a7 */ /* 0x0004e20008041104 */
[----:B------:R-:W-:Y:S02]  /*3c50*/  ULEA UR4, UR10, UR29, 0xa ;  /* 0x0000001d0a047291 */ /* 0x000fe4000f8e50ff */
[----:B------:R-:W-:Y:S02]  /*3c60*/  UIADD3 UR12, UPT, UPT, UR6, 0x6, URZ ;  /* 0x00000006060c7890 */ /* 0x000fe4000fffe0ff */
[----:B------:R-:W-:Y:S02]  /*3c70*/  UIADD3 UR18, UPT, UPT, UR4, 0x2, URZ ;  /* 0x0000000204127890 */ /* 0x000fe4000fffe0ff */
[----:B------:R-:W-:Y:S02]  /*3c80*/  UIADD3 UR14, UPT, UPT, UR4, 0x4, URZ ;  /* 0x00000004040e7890 */ /* 0x000fe4000fffe0ff */
[----:B------:R-:W-:Y:S01]  /*3c90*/  UIADD3 UR8, UPT, UPT, UR4, 0x6, URZ ;  /* 0x0000000604087890 */ /* 0x000fe2000fffe0ff */
[----:B------:R-:W-:Y:S01]  /*3ca0*/  UMOV UR7, 0x40004040 ;  /* 0x4000404000077882 */ /* 0x000fe20000000000 */
[----:B------:R-:W-:Y:S01]  /*3cb0*/  UMOV UR5, 0x40004040 ;  /* 0x4000404000057882 */ /* 0x000fe20000000000 */
[----:B------:R-:W-:Y:S01]  /*3cc0*/  UMOV UR21, 0x40004040 ;  /* 0x4000404000157882 */ /* 0x000fe20000000000 */
[----:B------:R2:W-:Y:S01]  /*3cd0*/  UTCQMMA.2CTA gdesc[UR4], gdesc[UR6], tmem[UR11], tmem[UR40], idesc[UR41], UP2 ;  /* 0x00ff2806040075ea */ /* 0x0005e2000920030b */
[----:B------:R-:W-:Y:S01]  /*3ce0*/  UPLOP3.LUT UP2, UPT, UPT, UPT, UPT, 0x80, 0x8 ;  /* 0x000000000008789c */ /* 0x000fe20003f4f070 */
[----:B------:R-:W-:Y:S01]  /*3cf0*/  UMOV UR19, 0x40004040 ;  /* 0x4000404000137882 */ /* 0x000fe20000000000 */
[----:B------:R-:W-:Y:S01]  /*3d00*/  UMOV UR17, 0x40004040 ;  /* 0x4000404000117882 */ /* 0x000fe20000000000 */
[----:B------:R2:W-:Y:S01]  /*3d10*/  UTCQMMA.2CTA gdesc[UR18], gdesc[UR20], tmem[UR11], tmem[UR38], idesc[UR39], UPT ;  /* 0x00ff2614120075ea */ /* 0x0005e2000ba0030b */
[----:B------:R-:W-:Y:S01]  /*3d20*/  UMOV UR15, 0x40004040 ;  /* 0x40004040000f7882 */ /* 0x000fe20000000000 */
[----:B------:R-:W-:Y:S01]  /*3d30*/  UMOV UR13, 0x40004040 ;  /* 0x40004040000d7882 */ /* 0x000fe20000000000 */
[----:B------:R-:W-:Y:S01]  /*3d40*/  UMOV UR9, 0x40004040 ;  /* 0x4000404000097882 */ /* 0x000fe20000000000 */
[----:B------:R2:W-:Y:S01]  /*3d50*/  UTCQMMA.2CTA gdesc[UR14], gdesc[UR16], tmem[UR11], tmem[UR36], idesc[UR37], UPT ;  /* 0x00ff24100e0075ea */ /* 0x0005e2000ba0030b */
[----:B------:R2:W-:Y:S01]  /*3d60*/  UTCQMMA.2CTA gdesc[UR8], gdesc[UR12], tmem[UR11], tmem[UR34], idesc[UR35], UPT ;  /* 0x00ff220c080075ea */ /* 0x0005e2000ba0030b */
[----:B------:R2:W-:Y:S01]  /*3d70*/  UTCBAR.2CTA.MULTICAST [UR25], URZ, UR28 ;  /* 0x000000ff190073e9 */ /* 0x0005e2000820081c */
[----:B------:R-:W-:Y:S01]  /*3d80*/  UMOV UR10, UR23 ;  /* 0x00000017000a7c82 */ /* 0x000fe20008000000 */
[----:B------:R-:W-:Y:S05]  /*3d90*/  BRA.U UP0, `(.L_x_74) ;  /* 0xfffffffd00507547 */ /* 0x000fea000b83ffff */
.L_x_71:
[----:B--2---:R-:W-:Y:S01]  /*3da0*/  UIADD3 UR4, UPT, UPT, UR31, 0xc0, URZ ;  /* 0x000000c01f047890 */ /* 0x004fe2000fffe0ff */
[----:B------:R-:W-:-:S08]  /*3db0*/  UMOV UR22, UR27 ;  /* 0x0000001b00167c82 */ /* 0x000fd00008000000 */
[----:B------:R2:W-:Y:S01]  /*3dc0*/  UTCBAR.2CTA.MULTICAST [UR4], URZ, UR42 ;  /* 0x000000ff040073e9 */ /* 0x0005e2000820082a */
[----:B------:R-:W-:Y:S02]  /*3dd0*/  NOP ;  /* 0x0000000000007918 */ /* 0x000fe40000000000 */
.L_x_69:
[----:B--2---:R-:W-:Y:S01]  /*3de0*/  UIADD3 UR4, UPT, UPT, UR32, 0x1, URZ ;  /* 0x0000000120047890 */ /* 0x004fe2000fffe0ff */
[----:B------:R-:W-:-:S03]  /*3df0*/  ISETP.NE.AND P0, PT, R8, 0x2, PT ;  /* 0x000000020800780c */ /* 0x000fc60003f05270 */
[----:B------:R-:W-:Y:S01]  /*3e00*/  UISETP.NE.AND UP0, UPT, UR4, 0x2, UPT ;  /* 0x000000020400788c */ /* 0x000fe2000bf05270 */
[----:B-1----:R-:W-:Y:S02]  /*3e10*/  SEL R0, RZ, 0x1, P0 ;  /* 0x00000001ff007807 */ /* 0x002fe40000000000 */
[----:B------:R-:W-:Y:S01]  /*3e20*/  SEL R8, R8, RZ, P0 ;  /* 0x000000ff08087207 */ /* 0x000fe20000000000 */
[----:B------:R-:W-:Y:S01]  /*3e30*/  USEL UR5, URZ, 0x1, UP0 ;  /* 0x00000001ff057887 */ /* 0x000fe20008000000 */
[----:B------:R-:W-:Y:S01]  /*3e40*/  LOP3.LUT R3, R3, R0, RZ, 0x3c, !PT ;  /* 0x0000000003037212 */ /* 0x000fe200078e3cff */
[----:B------:R-:W-:-:S04]  /*3e50*/  USEL UR32, UR4, URZ, UP0 ;  /* 0x000000ff04207287 */ /* 0x000fc80008000000 */
[----:B------:R-:W-:Y:S01]  /*3e60*/  LOP3.LUT R9, R9, UR5, RZ, 0x3c, !PT ;  /* 0x0000000509097c12 */ /* 0x000fe2000f8e3cff */
[----:B------:R-:W-:Y:S07]  /*3e70*/  @P1 BRA `(.L_x_75) ;  /* 0xfffffff800881947 */ /* 0x000fee000383ffff */
[----:B------:R-:W1:Y:S01]  /*3e80*/  S2UR UR8, SR_CgaCtaId ;  /* 0x00000000000879c3 */ /* 0x000e620000008800 */
[----:B------:R-:W-:Y:S01]  /*3e90*/  ELECT P0, URZ, PT ;  /* 0x0000000000ff782f */ /* 0x000fe20003800000 */
[----:B------:R-:W-:Y:S01]  /*3ea0*/  HFMA2 R0, -RZ, RZ, 0, 5.9604644775390625e-08 ;  /* 0x00000001ff007431 */ /* 0x000fe200000001ff */
[----:B------:R-:W-:-:S05]  /*3eb0*/  UMOV UR4, 0x40 ;  /* 0x0000004000047882 */ /* 0x000fca0000000000 */
[----:B------:R-:W-:Y:S01]  /*3ec0*/  UVIRTCOUNT.DEALLOC.SMPOOL 0x80 ;  /* 0x000000800000784c */ /* 0x000fe20000000000 */
[----:B------:R-:W-:Y:S02]  /*3ed0*/  UISETP.NE.AND UP0, UPT, UR47, URZ, UPT ;  /* 0x000000ff2f00728c */ /* 0x000fe4000bf05270 */
[----:B-1----:R-:W-:-:S09]  /*3ee0*/  ULEA UR8, UR8, UR4, 0x18 ;  /* 0x0000000408087291 */ /* 0x002fd2000f8ec0ff */
[----:B------:R1:W-:Y:S01]  /*3ef0*/  @P0 STS.U8 [UR8+0x1c], R0 ;  /* 0x00001c00ff000988 */ /* 0x0003e20008000008 */
[----:B------:R-:W-:Y:S05]  /*3f00*/  BRA.U UP0, `(.L_x_76) ;  /* 0x0000000100587547 */ /* 0x000fea000b800000 */
[----:B------:R-:W-:Y:S01]  /*3f10*/  UIADD3 UR5, UPT, UPT, UR26, 0xd0, URZ ;  /* 0x000000d01a057890 */ /* 0x000fe2000fffe0ff */
[----:B------:R-:W-:-:S03]  /*3f20*/  SHF.L.U32 R3, R9, 0x1f, RZ ;  /* 0x0000001f09037819 */ /* 0x000fc600000006ff */
[----:B------:R-:W-:-:S09]  /*3f30*/  ULEA UR4, UR32, UR5, 0x3 ;  /* 0x0000000520047291 */ /* 0x000fd2000f8e18ff */
[----:B------:R-:W2:Y:S02]  /*3f40*/  SYNCS.PHASECHK.TRANS64.TRYWAIT P0, [UR4], R3 ;  /* 0x00000003ff0075a7 */ /* 0x000ea40008001104 */
[----:B--2---:R-:W-:Y:S05]  /*3f50*/  @!P0 BRA `(.L_x_77) ;  /* 0x0000008400408947 */ /* 0x004fea0003800000 */
.L_x_170:
[----:B------:R-:W-:-:S04]  /*3f60*/  UIADD3 UR4, UPT, UPT, UR32, 0x1, URZ ;  /* 0x0000000120047890 */ /* 0x000fc8000fffe0ff */
[----:B------:R-:W-:-:S04]  /*3f70*/  UISETP.NE.AND UP1, UPT, UR4, 0x2, UPT ;  /* 0x000000020400788c */ /* 0x000fc8000bf25270 */
[----:B------:R-:W-:Y:S02]  /*3f80*/  USEL UR6, URZ, 0x1, UP1 ;  /* 0x00000001ff067887 */ /* 0x000fe40008800000 */
[----:B------:R-:W-:-:S04]  /*3f90*/  USEL UR4, UR4, URZ, UP1 ;  /* 0x000000ff04047287 */ /* 0x000fc80008800000 */
[----:B------:R-:W-:Y:S01]  /*3fa0*/  ULEA UR4, UR4, UR5, 0x3 ;  /* 0x0000000504047291 */ /* 0x000fe2000f8e18ff */
[----:B-1----:R-:W-:-:S04]  /*3fb0*/  LOP3.LUT R3, R9, UR6, RZ, 0x3c, !PT ;  /* 0x0000000609037c12 */ /* 0x002fc8000f8e3cff */
[----:B------:R-:W-:Y:S01]  /*3fc0*/  SHF.L.U32 R3, R3, 0x1f, RZ ;  /* 0x0000001f03037819 */ /* 0x000fe200000006ff */
[----:B------:R-:W-:-:S04]  /*3fd0*/  IMAD.U32 R0, RZ, RZ, UR4 ;  /* 0x00000004ff007e24 */ /* 0x000fc8000f8e00ff */
[----:B------:R1:W2:Y:S03]  /*3fe0*/  SYNCS.PHASECHK.TRANS64.TRYWAIT P0, [R0+URZ], R3 ;  /* 0x00000003000075a7 */ /* 0x0002a600080011ff */
[----:B--2---:R-:W-:Y:S05]  /*3ff0*/  @!P0 NANOSLEEP.SYNCS 0x989680 ;  /* 0x009896800000895d */ /* 0x004fea0003900000 */
[----:B------:R-:W2:Y:S02]  /*4000*/  @!P0 SYNCS.PHASECHK.TRANS64 P0, [R0+URZ], R3 ;  /* 0x00000003000085a7 */ /* 0x000ea400080010ff */
[----:B--2---:R-:W-:Y:S05]  /*4010*/  @P0 BRA `(.L_x_78) ;  /* 0x0000000000200947 */ /* 0x004fea0003800000 */
.L_x_79:
[----:B--2---:R2:W4:Y:S02]  /*4020*/  SYNCS.PHASECHK.TRANS64.TRYWAIT P0, [R0+URZ], R3 ;  /* 0x00000003000075a7 */ /* 0x00452400080011ff */
[----:B----4-:R-:W-:Y:S05]  /*4030*/  @!P0 NANOSLEEP.SYNCS 0x989680 ;  /* 0x009896800000895d */ /* 0x010fea0003900000 */
[----:B------:R-:W4:Y:S02]  /*4040*/  @!P0 SYNCS.PHASECHK.TRANS64 P0, [R0+URZ], R3 ;  /* 0x00000003000085a7 */ /* 0x000f2400080010ff */
[----:B----4-:R-:W-:Y:S05]  /*4050*/  @!P0 BRA `(.L_x_79) ;  /* 0xfffffffc00f08947 */ /* 0x010fea000383ffff */
[----:B------:R-:W-:Y:S05]  /*4060*/  BRA `(.L_x_78) ;  /* 0x00000000000c7947 */ /* 0x000fea0003800000 */
.L_x_76:
[----:B------:R-:W-:-:S04]  /*4070*/  UIADD3 UR4, UPT, UPT, UR26, 0x100, URZ ;  /* 0x000001001a047890 */ /* 0x000fc8000fffe0ff */
[----:B------:R-:W-:-:S09]  /*4080*/  UPRMT UR4, UR48, 0x654, UR4 ;  /* 0x0000065430047896 */ /* 0x000fd20008000004 */
[----:B------:R-:W-:Y:S03]  /*4090*/  SYNCS.ARRIVE.TRANS64.RED.A1T0 RZ, [UR4], RZ ;  /* 0x000000ffffff79a7 */ /* 0x000fe60008100404 */
.L_x_78:
[----:B-12---:R-:W-:Y:S01]  /*40a0*/  SHF.L.U32 R3, RZ, 0x1f, RZ ;  /* 0x0000001fff037819 */ /* 0x006fe200000006ff */
[----:B------:R-:W-:Y:S01]  /*40b0*/  UIADD3 UR4, UPT, UPT, UR26, 0x100, URZ ;  /* 0x000001001a047890 */ /* 0x000fe2000fffe0ff */
[----:B------:R-:W-:Y:S02]  /*40c0*/  PLOP3.LUT P0, PT, PT, PT, UP0, 0x80, 0x8 ;  /* 0x000000000008781c */ /* 0x000fe40003f0f008 */
[----:B------:R-:W1:Y:S02]  /*40d0*/  SYNCS.PHASECHK.TRANS64.TRYWAIT P1, [UR26+0x100], R3 ;  /* 0x00010003ff0075a7 */ /* 0x000e64000802111a */
[----:B-1----:R-:W-:Y:S09]  /*40e0*/  @!P1 BRA `(.L_x_80) ;  /* 0x0000008000f49947 */ /* 0x002ff20003800000 */
.L_x_172:
[----:B------:R-:W-:Y:S01]  /*40f0*/  @!UP0 UPRMT UR4, UR48, 0x654, UR4 ;  /* 0x0000065430048896 */ /* 0x000fe20008000004 */
[----:B------:R-:W-:Y:S01]  /*4100*/  UMOV UR5, 0xffff ;  /* 0x0000ffff00057882 */ /* 0x000fe20000000000 */
[----:B------:R-:W-:-:S07]  /*4110*/  UMOV UR6, 0x1 ;  /* 0x0000000100067882 */ /* 0x000fce0000000000 */
[----:B------:R-:W-:Y:S01]  /*4120*/  @!P0 SYNCS.ARRIVE.TRANS64.RED.A1T0 RZ, [UR4], RZ ;  /* 0x000000ffffff89a7 */ /* 0x000fe20008100404 */
[----:B------:R-:W-:Y:S01]  /*4130*/  NOP ;  /* 0x0000000000007918 */ /* 0x000fe20000000000 */
[----:B-1----:R-:W1:Y:S01]  /*4140*/  LDS R0, [UR8+0x14] ;  /* 0x00001408ff007984 */ /* 0x002e620008000800 */
[----:B------:R-:W-:-:S04]  /*4150*/  ULOP3.LUT UR4, UR44, 0xffff, URZ, 0xc0, !UPT ;  /* 0x0000ffff2c047892 */ /* 0x000fc8000f8ec0ff */
[----:B------:R-:W-:-:S04]  /*4160*/  USHF.R.U32.HI UR4, URZ, 0x5, UR4 ;  /* 0x00000005ff047899 */ /* 0x000fc80008011604 */
[----:B------:R-:W-:Y:S02]  /*4170*/  USHF.L.U32 UR5, UR5, UR4, URZ ;  /* 0x0000000405057299 */ /* 0x000fe400080006ff */
[----:B------:R-:W-:-:S04]  /*4180*/  USHF.L.U32 UR4, UR6, UR4, URZ ;  /* 0x0000000406047299 */ /* 0x000fc800080006ff */
[----:B-1----:R-:W-:-:S04]  /*4190*/  LOP3.LUT R0, R0, UR5, RZ, 0xc0, !PT ;  /* 0x0000000500007c12 */ /* 0x002fc8000f8ec0ff */
[----:B------:R-:W-:-:S13]  /*41a0*/  ISETP.NE.AND P0, PT, R0, UR5, PT ;  /* 0x0000000500007c0c */ /* 0x000fda000bf05270 */
[----:B------:R-:W-:Y:S05]  /*41b0*/  @P0 BRA `(.L_x_81) ;  /* 0x0000000000580947 */ /* 0x000fea0003800000 */
[----:B------:R-:W1:Y:S02]  /*41c0*/  LDS R0, [UR8+0x18] ;  /* 0x00001808ff007984 */ /* 0x000e640008000800 */
[----:B-1----:R-:W-:-:S04]  /*41d0*/  LOP3.LUT R0, R0, UR4, RZ, 0xc0, !PT ;  /* 0x0000000400007c12 */ /* 0x002fc8000f8ec0ff */
[----:B------:R-:W-:-:S13]  /*41e0*/  ISETP.NE.AND P0, PT, R0, UR4, PT ;  /* 0x0000000400007c0c */ /* 0x000fda000bf05270 */
[----:B------:R-:W-:Y:S05]  /*41f0*/  @P0 BRA `(.L_x_82) ;  /* 0x00000000003c0947 */ /* 0x000fea0003800000 */
[----:B------:R-:W1:Y:S01]  /*4200*/  S2R R2, SR_LANEID ;  /* 0x0000000000027919 */ /* 0x000e620000000000 */
[----:B------:R-:W-:Y:S01]  /*4210*/  ULOP3.LUT UR5, URZ, UR5, URZ, 0x33, !UPT ;  /* 0x00000005ff057292 */ /* 0x000fe2000f8e33ff */
[----:B------:R-:W-:Y:S01]  /*4220*/  LOP3.LUT R4, RZ, UR4, RZ, 0x33, !PT ;  /* 0x00000004ff047c12 */ /* 0x000fe2000f8e33ff */
[----:B------:R-:W-:Y:S02]  /*4230*/  VOTEU.ANY UR4, UPT, PT ;  /* 0x0000000000047886 */ /* 0x000fe400038e0100 */
[----:B------:R-:W-:Y:S01]  /*4240*/  UFLO.U32 UR4, UR4 ;  /* 0x00000004000472bd */ /* 0x000fe200080e0000 */
[----:B------:R-:W2:Y:S01]  /*4250*/  REDUX UR6, R4 ;  /* 0x00000000040673c4 */ /* 0x000ea20000000000 */
[----:B------:R-:W-:-:S06]  /*4260*/  IMAD.U32 R0, RZ, RZ, UR5 ;  /* 0x00000005ff007e24 */ /* 0x000fcc000f8e00ff */
[----:B------:R4:W-:Y:S01]  /*4270*/  UTCATOMSWS.AND URZ, UR5 ;  /* 0x0000000500ff79e3 */ /* 0x0009e20008000000 */
[----:B------:R-:W3:Y:S01]  /*4280*/  REDUX UR7, R0 ;  /* 0x00000000000773c4 */ /* 0x000ee20000000000 */
[----:B-1----:R-:W-:Y:S01]  /*4290*/  ISETP.EQ.U32.AND P0, PT, R2, UR4, PT ;  /* 0x0000000402007c0c */ /* 0x002fe2000bf02070 */
[----:B--2---:R-:W-:Y:S01]  /*42a0*/  IMAD.U32 R2, RZ, RZ, UR6 ;  /* 0x00000006ff027e24 */ /* 0x004fe2000f8e00ff */
[----:B---3--:R-:W-:-:S11]  /*42b0*/  MOV R3, UR7 ;  /* 0x0000000700037c02 */ /* 0x008fd60008000f00 */
[----:B------:R4:W-:Y:S04]  /*42c0*/  @P0 ATOMS.AND RZ, [UR8+0x14], R3 ;  /* 0x00001403ffff098c */ /* 0x0009e8000a800008 */
[----:B------:R4:W-:Y:S01]  /*42d0*/  @P0 ATOMS.AND RZ, [UR8+0x18], R2 ;  /* 0x00001802ffff098c */ /* 0x0009e2000a800008 */
[----:B------:R-:W-:Y:S05]  /*42e0*/  BRA `(.L_x_83) ;  /* 0x0000000000147947 */ /* 0x000fea0003800000 */
.L_x_82:
[----:B------:R-:W-:Y:S02]  /*42f0*/  MOV R2, 0x4310 ;  /* 0x0000431000027802 */ /* 0x000fe40000000f00 */
[----:B---3-5:R-:W-:Y:S05]  /*4300*/  CALL.REL.NOINC `($__internal_0_$__cuda_sm10x_tcgen05_guardrail_trap_col_being_dealloced_not_returned_by_alloc) ;  /* 0x0000008400d07944 */ /* 0x028fea0003c00000 */
[----:B------:R-:W-:Y:S05]  /*4310*/  BRA `(.L_x_83) ;  /* 0x0000000000087947 */ /* 0x000fea0003800000 */
.L_x_81:
[----:B------:R-:W-:Y:S02]  /*4320*/  MOV R2, 0x4340 ;  /* 0x0000434000027802 */ /* 0x000fe40000000f00 */
[----:B---3-5:R-:W-:Y:S05]  /*4330*/  CALL.REL.NOINC `($__internal_2_$__cuda_sm10x_tcgen05_guardrail_trap_unallocated_columns_being_dealloced) ;  /* 0x0000008400dc7944 */ /* 0x028fea0003c00000 */
.L_x_83:
[----:B------:R-:W-:Y:S01]  /*4340*/  NOP ;  /* 0x0000000000007918 */ /* 0x000fe20000000000 */
[----:B----4-:R-:W-:Y:S05]  /*4350*/  EXIT ;  /* 0x000000000000794d */ /* 0x010fea0003800000 */
.L_x_56:
[----:B------:R-:W-:-:S09]  /*4360*/  UISETP.NE.OR UP0, UPT, UR17, 0x3, !UP3 ;  /* 0x000000031100788c */ /* 0x000fd2000df05670 */
[----:B------:R-:W-:Y:S05]  /*4370*/  BRA.U UP0, `(.L_x_84) ;  /* 0x0000001100587547 */ /* 0x000fea000b800000 */
[----:B------:R-:W1:Y:S01]  /*4380*/  LDCU UR31, c[0x0][0x370] ;  /* 0x00006e00ff1f77ac */ /* 0x000e620008000800 */
[----:B------:R-:W2:Y:S01]  /*4390*/  LDC.64 R16, c[0x0][0x348] ;  /* 0x0000d200ff107b82 */ /* 0x000ea20000000a00 */
[----:B------:R-:W-:Y:S02]  /*43a0*/  HFMA2 R13, -RZ, RZ, 0, 0 ;  /* 0x00000000ff0d7431 */ /* 0x000fe400000001ff */
[----:B------:R-:W-:Y:S01]  /*43b0*/  IMAD.MOV.U32 R15, RZ, RZ, 0x1 ;  /* 0x00000001ff0f7424 */ /* 0x000fe200078e00ff */
[----:B------:R-:W1:Y:S01]  /*43c0*/  LDCU.128 UR48, c[0x0][0xb10] ;  /* 0x00016200ff3077ac */ /* 0x000e620008000c00 */
[----:B------:R-:W-:Y:S01]  /*43d0*/  IMAD.MOV.U32 R14, RZ, RZ, RZ ;  /* 0x000000ffff0e7224 */ /* 0x000fe200078e00ff */
[----:B------:R-:W-:Y:S01]  /*43e0*/  MOV R7, 0x2000 ;  /* 0x0000200000077802 */ /* 0x000fe20000000f00 */
[----:B------:R-:W3:Y:S01]  /*43f0*/  LDCU UR30, c[0x0][0x374] ;  /* 0x00006e80ff1e77ac */ /* 0x000ee20008000800 */
[----:B------:R-:W4:Y:S01]  /*4400*/  LDC.64 R2, c[0x0][0x888] ;  /* 0x00022200ff027b82 */ /* 0x000f220000000a00 */
[----:B------:R-:W3:Y:S01]  /*4410*/  LDCU UR15, c[0x0][0xb0c] ;  /* 0x00016180ff0f77ac */ /* 0x000ee20008000800 */
[----:B------:R-:W2:Y:S06]  /*4420*/  LDCU UR40, c[0x0][0xb20] ;  /* 0x00016400ff2877ac */ /* 0x000eac0008000800 */
[----:B------:R-:W4:Y:S01]  /*4430*/  LDC.64 R4, c[0x0][0x890] ;  /* 0x00022400ff047b82 */ /* 0x000f220000000a00 */
[----:B------:R-:W2:Y:S01]  /*4440*/  LDCU UR4, c[0x0][0xb30] ;  /* 0x00016600ff0477ac */ /* 0x000ea20008000800 */
[----:B------:R-:W-:Y:S01]  /*4450*/  UMOV UR21, 0x400 ;  /* 0x0000040000157882 */ /* 0x000fe20000000000 */
[----:B-1----:R-:W-:-:S02]  /*4460*/  UIMAD.WIDE.U32 UR6, UR31, UR48, URZ ;  /* 0x000000301f0672a5 */ /* 0x002fc4000f8e00ff */
[----:B---3--:R-:W-:Y:S02]  /*4470*/  UIMAD.WIDE.U32 UR8, UR30, UR51, URZ ;  /* 0x000000331e0872a5 */ /* 0x008fe4000f8e00ff */
[----:B------:R-:W-:Y:S02]  /*4480*/  ULEA UR21, UR45, UR21, 0x18 ;  /* 0x000000152d157291 */ /* 0x000fe4000f8ec0ff */
[----:B------:R-:W-:Y:S02]  /*4490*/  UPLOP3.LUT UP3, UPT, UPT, UPT, UPT, 0x40, 0x4 ;  /* 0x000000000004789c */ /* 0x000fe40003f6e870 */
[----:B------:R-:W-:Y:S01]  /*44a0*/  UIADD3 UR37, UPT, UPT, UR21, 0x68, URZ ;  /* 0x0000006815257890 */ /* 0x000fe2000fffe0ff */
[----:B------:R-:W-:Y:S01]  /*44b0*/  UMOV UR6, UR7 ;  /* 0x0000000700067c82 */ /* 0x000fe20008000000 */
[----:B------:R-:W-:Y:S01]  /*44c0*/  UMOV UR38, UR9 ;  /* 0x0000000900267c82 */ /* 0x000fe20008000000 */
[----:B------:R-:W-:Y:S02]  /*44d0*/  UISETP.GE.AND UP0, UPT, UR42, 0x1, UPT ;  /* 0x000000012a00788c */ /* 0x000fe4000bf06270 */
[----:B------:R-:W-:Y:S01]  /*44e0*/  UISETP.NE.AND UP4, UPT, UR42, 0x1, UPT ;  /* 0x000000012a00788c */ /* 0x000fe2000bf85270 */
[----:B------:R-:W1:Y:S01]  /*44f0*/  LDCU.64 UR22, c[0x0][0xb28] ;  /* 0x00016500ff1677ac */ /* 0x000e620008000a00 */
[----:B------:R-:W-:-:S02]  /*4500*/  UISETP.NE.AND UP6, UPT, UR15, 0x1, UPT ;  /* 0x000000010f00788c */ /* 0x000fc4000bfc5270 */
[----:B------:R-:W-:Y:S02]  /*4510*/  UISETP.NE.AND UP5, UPT, UR50, 0x1, UPT ;  /* 0x000000013200788c */ /* 0x000fe4000bfa5270 */
[----:B------:R-:W-:Y:S02]  /*4520*/  UIADD3 UR33, UPT, UPT, UR21, 0x50, URZ ;  /* 0x0000005015217890 */ /* 0x000fe4000fffe0ff */
[----:B------:R-:W-:Y:S02]  /*4530*/  UIADD3 UR25, UPT, UPT, UR21, 0x58, URZ ;  /* 0x0000005815197890 */ /* 0x000fe4000fffe0ff */
[----:B------:R-:W-:Y:S02]  /*4540*/  UIADD3 UR17, UPT, UPT, UR21, 0x60, URZ ;  /* 0x0000006015117890 */ /* 0x000fe4000fffe0ff */
[----:B------:R-:W-:Y:S02]  /*4550*/  UPRMT UR37, UR45, 0x654, UR37 ;  /* 0x000006542d257896 */ /* 0x000fe40008000025 */
[----:B------:R-:W-:-:S02]  /*4560*/  USHF.R.U32.HI UR39, URZ, UR49, UR6 ;  /* 0x00000031ff277299 */ /* 0x000fc40008011606 */
[----:B--2---:R-:W-:Y:S02]  /*4570*/  USHF.R.U32.HI UR38, URZ, UR40, UR38 ;  /* 0x00000028ff267299 */ /* 0x004fe40008011626 */
[----:B------:R-:W-:-:S11]  /*4580*/  UISETP.NE.AND UP2, UPT, UR4, 0x1, UPT ;  /* 0x000000010400788c */ /* 0x000fd6000bf45270 */
.L_x_95:
[C---:B------:R-:W-:Y:S02]  /*4590*/  LEA R12, R14.reuse, UR21, 0x3 ;  /* 0x000000150e0c7c11 */ /* 0x040fe4000f8e18ff */
[----:B------:R-:W-:Y:S02]  /*45a0*/  SHF.L.U32 R9, R13, 0x1f, RZ ;  /* 0x0000001f0d097819 */ /* 0x000fe400000006ff */
[----:B------:R-:W-:Y:S02]  /*45b0*/  LEA R10, R14, UR21, 0x4 ;  /* 0x000000150e0a7c11 */ /* 0x000fe4000f8e20ff */
[----:B--2---:R-:W2:Y:S02]  /*45c0*/  SYNCS.PHASECHK.TRANS64.TRYWAIT P0, [R12+URZ+0xa0], R9 ;  /* 0x0000a0090c0075a7 */ /* 0x004ea400080011ff */
[----:B--2---:R-:W-:Y:S05]  /*45d0*/  @!P0 BRA `(.L_x_85) ;  /* 0x0000007c00d08947 */ /* 0x004fea0003800000 */
.L_x_173:
[----:B--2---:R-:W2:Y:S01]  /*45e0*/  LDS.128 R8, [R10+0x110] ;  /* 0x000110000a087984 */ /* 0x004ea20000000c00 */
[----:B------:R-:W-:Y:S01]  /*45f0*/  UISETP.GE.AND UP0, UPT, UR42, 0x1, UPT ;  /* 0x000000012a00788c */ /* 0x000fe2000bf06270 */
[----:B------:R-:W-:Y:S01]  /*4600*/  @!PT LDS RZ, [RZ] ;  /* 0x00000000fffff984 */ /* 0x000fe20000000800 */
[----:B------:R-:W-:Y:S01]  /*4610*/  @!PT LDS RZ, [RZ] ;  /* 0x00000000fffff984 */ /* 0x000fe20000000800 */
[----:B------:R-:W-:Y:S01]  /*4620*/  @!PT LDS RZ, [RZ] ;  /* 0x00000000fffff984 */ /* 0x000fe20000000800 */
[----:B------:R-:W-:Y:S01]  /*4630*/  @!PT LDS RZ, [RZ] ;  /* 0x00000000fffff984 */ /* 0x000fe20000000800 */
[----:B------:R3:W-:Y:S06]  /*4640*/  MEMBAR.ALL.CTA ;  /* 0x0000000000007992 */ /* 0x0007ec0000008000 */
[----:B---3--:R-:W3:Y:S01]  /*4650*/  FENCE.VIEW.ASYNC.S ;  /* 0x00000000000073c6 */ /* 0x008ee20000000000 */
[----:B--2---:R-:W-:Y:S11]  /*4660*/  LOP3.LUT P0, RZ, R10, 0x1, RZ, 0xc0, !PT ;  /* 0x000000010aff7812 */ /* 0x004ff6000780c0ff */
[----:B------:R-:W-:Y:S02]  /*4670*/  @!UPT UIADD3 URZ, UPT, UPT, URZ, URZ, URZ ;  /* 0x000000fffffff290 */ /* 0x000fe4000fffe0ff */
[----:B---3--:R-:W-:Y:S01]  /*4680*/  VOTEU.ANY UP1, P0 ;  /* 0x0000000000ff7886 */ /* 0x008fe20000020100 */
[----:B------:R-:W-:Y:S11]  /*4690*/  PLOP3.LUT P0, PT, PT, PT, UP1, 0x80, 0x8 ;  /* 0x000000000008781c */ /* 0x000ff60003f0f018 */
[----:B------:R-:W-:Y:S02]  /*46a0*/  @!UPT UIADD3 URZ, UPT, UPT, URZ, URZ, URZ ;  /* 0x000000fffffff290 */ /* 0x000fe4000fffe0ff */
[----:B------:R-:W-:Y:S02]  /*46b0*/  @P0 SHF.R.U32.HI R0, RZ, 0x10, R9 ;  /* 0x00000010ff000819 */ /* 0x000fe40000011609 */
[----:B------:R-:W-:Y:S02]  /*46c0*/  @P0 MOV R6, R8 ;  /* 0x0000000800060202 */ /* 0x000fe40000000f00 */
[----:B------:R-:W-:Y:S01]  /*46d0*/  @P0 R2UR UR4, R0 ;  /* 0x00000000000402ca */ /* 0x000fe200000e0000 */
[----:B------:R-:W-:Y:S01]  /*46e0*/  VIADD R0, R12, 0xb0 ;  /* 0x000000b00c007836 */ /* 0x000fe20000000000 */
[----:B------:R-:W-:Y:S02]  /*46f0*/  @P0 LOP3.LUT R8, R9, 0xffff, RZ, 0xc0, !PT ;  /* 0x0000ffff09080812 */ /* 0x000fe400078ec0ff */
[----:B------:R-:W-:Y:S02]  /*4700*/  @P0 R2UR UR6, R6 ;  /* 0x00000000060602ca */ /* 0x000fe400000e0000 */
[----:B------:R-:W-:Y:S02]  /*4710*/  PRMT R0, RZ, 0x654, R0 ;  /* 0x00000654ff007816 */ /* 0x000fe40000000000 */
[----:B------:R-:W-:Y:S02]  /*4720*/  @P0 R2UR UR5, R8 ;  /* 0x00000000080502ca */ /* 0x000fe400000e0000 */
[----:B------:R2:W-:Y:S03]  /*4730*/  SYNCS.ARRIVE.TRANS64.RED.A1T0 RZ, [R0+URZ], RZ ;  /* 0x000000ff00ff79a7 */ /* 0x0005e600081004ff */
[----:B------:R-:W-:Y:S04]  /*4740*/  @UP1 UMOV UR29, UR4 ;  /* 0x00000004001d1c82 */ /* 0x000fe80008000000 */
[----:B------:R-:W-:Y:S04]  /*4750*/  @UP1 UMOV UR14, UR6 ;  /* 0x00000006000e1c82 */ /* 0x000fe80008000000 */
[----:B------:R-:W-:Y:S01]  /*4760*/  @UP1 UMOV UR13, UR5 ;  /* 0x00000005000d1c82 */ /* 0x000fe20008000000 */
[----:B------:R-:W-:Y:S05]  /*4770*/  BRA.U !UP0, `(.L_x_86) ;  /* 0x0000000108a47547 */ /* 0x000fea000b800000 */
[----:B------:R-:W-:Y:S02]  /*4780*/  UIMAD.WIDE.U32 UR18, UR13, UR51, URZ ;  /* 0x000000330d1272a5 */ /* 0x000fe4000f8e00ff */
[----:B------:R-:W-:Y:S02]  /*4790*/  UIMAD.WIDE.U32 UR26, UR14, UR48, URZ ;  /* 0x000000300e1a72a5 */ /* 0x000fe4000f8e00ff */
[----:B------:R-:W-:Y:S02]  /*47a0*/  USEL UR4, UR30, UR38, !UP5 ;  /* 0x000000261e047287 */ /* 0x000fe4000e800000 */
[----:B------:R-:W-:Y:S02]  /*47b0*/  USEL UR7, UR31, UR39, !UP6 ;  /* 0x000000271f077287 */ /* 0x000fe4000f000000 */
[----:B-1----:R-:W-:Y:S02]  /*47c0*/  UIMAD.WIDE.U32 UR8, UR4, UR22, URZ ;  /* 0x00000016040872a5 */ /* 0x002fe4000f8e00ff */
[----:B------:R-:W-:Y:S01]  /*47d0*/  UIMAD.WIDE.U32 UR10, UR7, UR22, URZ ;  /* 0x00000016070a72a5 */ /* 0x000fe2000f8e00ff */
[----:B------:R-:W-:Y:S02]  /*47e0*/  UMOV UR5, UR19 ;  /* 0x0000001300057c82 */ /* 0x000fe40008000000 */
[----:B------:R-:W-:Y:S03]  /*47f0*/  USHF.R.U32.HI UR6, URZ, UR40, UR5 ;  /* 0x00000028ff067299 */ /* 0x000fe60008011605 */
[----:B------:R-:W-:Y:S01]  /*4800*/  UMOV UR5, UR27 ;  /* 0x0000001b00057c82 */ /* 0x000fe20008000000 */
[----:B------:R-:W-:Y:S02]  /*4810*/  USEL UR6, UR13, UR6, !UP5 ;  /* 0x000000060d067287 */ /* 0x000fe4000e800000 */
[----:B------:R-:W-:Y:S03]  /*4820*/  USHF.R.U32.HI UR12, URZ, UR49, UR5 ;  /* 0x00000031ff0c7299 */ /* 0x000fe60008011605 */
[----:B------:R-:W-:Y:S02]  /*4830*/  UMOV UR5, UR9 ;  /* 0x0000000900057c82 */ /* 0x000fe40008000000 */
[----:B------:R-:W-:Y:S03]  /*4840*/  @UP4 USHF.R.U32.HI UR4, URZ, UR23, UR5 ;  /* 0x00000017ff044299 */ /* 0x000fe60008011605 */
[----:B------:R-:W-:Y:S01]  /*4850*/  UMOV UR5, UR11 ;  /* 0x0000000b00057c82 */ /* 0x000fe20008000000 */
[----:B------:R-:W-:Y:S02]  /*4860*/  UIMAD UR4, UR42, UR4, URZ ;  /* 0x000000042a0472a4 */ /* 0x000fe4000f8e02ff */
[----:B------:R-:W-:Y:S02]  /*4870*/  @UP4 USHF.R.U32.HI UR7, URZ, UR23, UR5 ;  /* 0x00000017ff074299 */ /* 0x000fe40008011605 */
[----:B------:R-:W-:Y:S02]  /*4880*/  UIMAD.WIDE.U32 UR10, UR6, UR22, URZ ;  /* 0x00000016060a72a5 */ /* 0x000fe4000f8e00ff */
[----:B------:R-:W-:Y:S02]  /*4890*/  USEL UR5, UR14, UR12, !UP6 ;  /* 0x0000000c0e057287 */ /* 0x000fe4000f000000 */
[----:B------:R-:W-:Y:S02]  /*48a0*/  UIMAD UR8, UR42, UR7, URZ ;  /* 0x000000072a0872a4 */ /* 0x000fe4000f8e02ff */
[----:B------:R-:W-:Y:S03]  /*48b0*/  UISETP.GE.AND UP0, UPT, UR6, UR4, UPT ;  /* 0x000000040600728c */ /* 0x000fe6000bf06270 */
[----:B------:R-:W-:Y:S01]  /*48c0*/  UMOV UR4, UR11 ;  /* 0x0000000b00047c82 */ /* 0x000fe20008000000 */
[----:B------:R-:W-:Y:S02]  /*48d0*/  UISETP.GE.OR UP0, UPT, UR5, UR8, UP0 ;  /* 0x000000080500728c */ /* 0x000fe40008706670 */
[----:B------:R-:W-:Y:S02]  /*48e0*/  USHF.R.U32.HI UR4, URZ, UR23, UR4 ;  /* 0x00000017ff047299 */ /* 0x000fe40008011604 */
[----:B------:R-:W-:Y:S02]  /*48f0*/  UIMAD.WIDE.U32 UR8, UR5, UR22, URZ ;  /* 0x00000016050872a5 */ /* 0x000fe4000f8e00ff */
[----:B------:R-:W-:Y:S04]  /*4900*/  USEL UR10, UR6, UR4, !UP4 ;  /* 0x00000004060a7287 */ /* 0x000fe8000e000000 */
[----:B------:R-:W-:Y:S01]  /*4910*/  UIADD3 UR11, UPT, UPT, -UR10, URZ, URZ ;  /* 0x000000ff0a0b7290 */ /* 0x000fe2000fffe1ff */
[----:B------:R-:W-:Y:S02]  /*4920*/  @!UP0 UMOV UR4, UR9 ;  /* 0x0000000900048c82 */ /* 0x000fe40008000000 */
[----:B------:R-:W-:Y:S02]  /*4930*/  @!UP0 USHF.R.U32.HI UR4, URZ, UR23, UR4 ;  /* 0x00000017ff048299 */ /* 0x000fe40008011604 */
[----:B------:R-:W-:Y:S02]  /*4940*/  UIMAD UR8, UR42, UR11, UR6 ;  /* 0x0000000b2a0872a4 */ /* 0x000fe4000f8e0206 */
[----:B------:R-:W-:Y:S04]  /*4950*/  @!UP0 USEL UR4, UR5, UR4, !UP4 ;  /* 0x0000000405048287 */ /* 0x000fe8000e000000 */
[----:B------:R-:W-:Y:S02]  /*4960*/  @!UP0 UIMAD UR8, UR7, UR8, UR4 ;  /* 0x00000008070882a4 */ /* 0x000fe4000f8e0204 */
[----:B------:R-:W-:Y:S02]  /*4970*/  @!UP0 UIADD3 UR9, UPT, UPT, UR10, -UR4, URZ ;  /* 0x800000040a098290 */ /* 0x000fe4000fffe0ff */
[----:B------:R-:W-:Y:S02]  /*4980*/  UIADD3 UR4, UPT, UPT, -UR5, URZ, URZ ;  /* 0x000000ff05047290 */ /* 0x000fe4000fffe1ff */
[----:B------:R-:W-:Y:S02]  /*4990*/  UIADD3 UR7, UPT, UPT, -UR6, URZ, URZ ;  /* 0x000000ff06077290 */ /* 0x000fe4000fffe1ff */
[----:B------:R-:W-:Y:S02]  /*49a0*/  @!UP0 UIMAD UR6, UR9, UR42, UR5 ;  /* 0x0000002a090682a4 */ /* 0x000fe4000f8e0205 */
[----:B------:R-:W-:Y:S02]  /*49b0*/  UIMAD UR14, UR15, UR4, UR14 ;  /* 0x000000040f0e72a4 */ /* 0x000fe4000f8e020e */
[----:B------:R-:W-:Y:S01]  /*49c0*/  UIMAD UR13, UR50, UR7, UR13 ;  /* 0x00000007320d72a4 */ /* 0x000fe2000f8e020d */
[----:B------:R-:W-:Y:S02]  /*49d0*/  @!UP0 UMOV UR5, UR8 ;  /* 0x0000000800058c82 */ /* 0x000fe40008000000 */
[----:B------:R-:W-:Y:S02]  /*49e0*/  UIMAD UR14, UR5, UR15, UR14 ;  /* 0x0000000f050e72a4 */ /* 0x000fe4000f8e020e */
[----:B------:R-:W-:Y:S11]  /*49f0*/  UIMAD UR13, UR6, UR50, UR13 ;  /* 0x00000032060d72a4 */ /* 0x000ff6000f8e020d */
[----:B------:R-:W-:Y:S01]  /*4a00*/  @!UPT UIADD3 URZ, UPT, UPT, URZ, URZ, URZ ;  /* 0x000000fffffff290 */ /* 0x000fe2000fffe0ff */
.L_x_86:
[----:B------:R-:W3:Y:S01]  /*4a10*/  @!UP2 LDCU.128 UR8, c[0x0][0xb10] ;  /* 0x00016200ff08a7ac */ /* 0x000ee20008000c00 */
[C---:B----4-:R-:W-:Y:S02]  /*4a20*/  ISETP.NE.U32.AND P1, PT, R4.reuse, RZ, PT ;  /* 0x000000ff0400720c */ /* 0x050fe40003f25070 */
[----:B------:R-:W-:Y:S02]  /*4a30*/  ISETP.NE.U32.AND P0, PT, R4, RZ, PT ;  /* 0x000000ff0400720c */ /* 0x000fe40003f05070 */
[C---:B------:R-:W-:Y:S02]  /*4a40*/  ISETP.NE.AND.EX P1, PT, R5.reuse, RZ, PT, P1 ;  /* 0x000000ff0500720c */ /* 0x040fe40003f25310 */
[----:B------:R-:W-:Y:S01]  /*4a50*/  ISETP.NE.AND.EX P0, PT, R5, RZ, PT, P0 ;  /* 0x000000ff0500720c */ /* 0x000fe20003f05300 */
[----:B------:R-:W4:Y:S01]  /*4a60*/  @!UP2 LDCU UR5, c[0x0][0xb0c] ;  /* 0x00016180ff05a7ac */ /* 0x000f220008000800 */
[----:B------:R-:W-:Y:S01]  /*4a70*/  SHF.L.U32 R9, R15, 0x1f, RZ ;  /* 0x0000001f0f097819 */ /* 0x000fe200000006ff */
[----:B------:R-:W-:Y:S02]  /*4a80*/  USHF.L.U32 UR35, UR16, 0x7, URZ ;  /* 0x0000000710237899 */ /* 0x000fe400080006ff */
[----:B------:R-:W-:Y:S02]  /*4a90*/  USHF.L.U32 UR34, UR20, 0x8, URZ ;  /* 0x0000000814227899 */ /* 0x000fe400080006ff */
[----:B---3--:R-:W-:Y:S07]  /*4aa0*/  UIMAD.WIDE.U32 UR6, UR14, UR8, URZ ;  /* 0x000000080e0672a5 */ /* 0x008fee000f8e00ff */
[----:B------:R-:W-:Y:S01]  /*4ab0*/  @!UP2 UMOV UR4, UR7 ;  /* 0x000000070004ac82 */ /* 0x000fe20008000000 */
[----:B----4-:R-:W-:Y:S02]  /*4ac0*/  @!UP2 UISETP.NE.AND UP0, UPT, UR5, 0x1, UPT ;  /* 0x000000010500a88c */ /* 0x010fe4000bf05270 */
[----:B------:R-:W-:Y:S02]  /*4ad0*/  @!UP2 USHF.R.U32.HI UR4, URZ, UR9, UR4 ;  /* 0x00000009ff04a299 */ /* 0x000fe40008011604 */
[----:B------:R-:W-:Y:S02]  /*4ae0*/  UIMAD.WIDE.U32 UR6, UR13, UR11, URZ ;  /* 0x0000000b0d0672a5 */ /* 0x000fe4000f8e00ff */
[----:B------:R-:W-:Y:S02]  /*4af0*/  @!UP2 USEL UR8, UR14, UR4, !UP0 ;  /* 0x000000040e08a287 */ /* 0x000fe4000c000000 */
[----:B------:R-:W-:Y:S03]  /*4b00*/  @!UP2 UISETP.NE.AND UP0, UPT, UR10, 0x1, UPT ;  /* 0x000000010a00a88c */ /* 0x000fe6000bf05270 */
[----:B------:R-:W-:Y:S02]  /*4b10*/  @!UP2 UMOV UR6, UR7 ;  /* 0x000000070006ac82 */ /* 0x000fe40008000000 */
[----:B------:R-:W3:Y:S02]  /*4b20*/  @!UP2 LDCU UR4, c[0x0][0xb20] ;  /* 0x00016400ff04a7ac */ /* 0x000ee40008000800 */
[----:B---3--:R-:W-:Y:S04]  /*4b30*/  @!UP2 USHF.R.U32.HI UR6, URZ, UR4, UR6 ;  /* 0x00000004ff06a299 */ /* 0x008fe80008011606 */
[----:B------:R-:W-:Y:S04]  /*4b40*/  @!UP2 USEL UR6, UR13, UR6, !UP0 ;  /* 0x000000060d06a287 */ /* 0x000fe8000c000000 */
[----:B------:R-:W-:Y:S02]  /*4b50*/  @!UP2 UIADD3 UR4, UPT, UPT, -UR8, UR6, URZ ;  /* 0x000000060804a290 */ /* 0x000fe4000fffe1ff */
[----:B------:R-:W-:Y:S02]  /*4b60*/  @!UP2 UIADD3 UR6, UPT, UPT, UR8, -UR6, URZ ;  /* 0x800000060806a290 */ /* 0x000fe4000fffe0ff */
[----:B------:R-:W-:Y:S02]  /*4b70*/  @!UP2 UIMAD UR14, UR4, UR5, UR14 ;  /* 0x00000005040ea2a4 */ /* 0x000fe4000f8e020e */
[----:B------:R-:W-:Y:S01]  /*4b80*/  @!UP2 UIMAD UR13, UR6, UR10, UR13 ;  /* 0x0000000a060da2a4 */ /* 0x000fe2000f8e020d */
[----:B------:R-:W-:Y:S11]  /*4b90*/  BRA.U UP3, `(.L_x_87) ;  /* 0x0000000103107547 */ /* 0x000ff6000b800000 */
[----:B--2---:R-:W-:Y:S04]  /*4ba0*/  MOV R0, UR41 ;  /* 0x0000002900007c02 */ /* 0x004fe80008000f00 */
[----:B------:R-:W-:Y:S04]  /*4bb0*/  SHF.L.U32 R11, R0, 0x1f, RZ ;  /* 0x0000001f000b7819 */ /* 0x000fe800000006ff */
[----:B------:R-:W2:Y:S02]  /*4bc0*/  SYNCS.PHASECHK.TRANS64.TRYWAIT P2, [UR21+0x98], R11 ;  /* 0x0000980bff0075a7 */ /* 0x000ea40008041115 */
[----:B--2---:R-:W-:Y:S05]  /*4bd0*/  @!P2 BRA `(.L_x_88) ;  /* 0x000000780064a947 */ /* 0x004fea0003800000 */
.L_x_87:
[----:B------:R-:W-:Y:S05]  /*4be0*/  @!P1 BRA `(.L_x_89) ;  /* 0x0000000000309947 */ /* 0x000fea0003800000 */
[----:B------:R-:W-:Y:S01]  /*4bf0*/  ISETP.NE.U32.AND P1, PT, R2, RZ, PT ;  /* 0x000000ff0200720c */ /* 0x000fe20003f25070 */
[----:B------:R-:W3:Y:S01]  /*4c00*/  LDCU.64 UR4, c[0x0][0x358] ;  /* 0x00006b00ff0477ac */ /* 0x000ee20008000a00 */
[----:B------:R-:W-:Y:S02]  /*4c10*/  IMAD.MOV.U32 R158, RZ, RZ, 0x1 ;  /* 0x00000001ff9e7424 */ /* 0x000fe400078e00ff */
[----:B------:R-:W-:Y:S11]  /*4c20*/  ISETP.NE.AND.EX P1, PT, R3, RZ, PT, P1 ;  /* 0x000000ff0300720c */ /* 0x000ff60003f25310 */
[----:B------:R-:W-:Y:S02]  /*4c30*/  @!UPT UIADD3 URZ, UPT, UPT, URZ, URZ, URZ ;  /* 0x000000fffffff290 */ /* 0x000fe4000fffe0ff */
[----:B--2---:R-:W2:Y:S01]  /*4c40*/  @P1 LDC.64 R10, c[0x0][0x888] ;  /* 0x00022200ff0a1b82 */ /* 0x004ea20000000a00 */
[----:B------:R-:W-:Y:S04]  /*4c50*/  @P1 IMAD R0, R4, UR36, RZ ;  /* 0x0000002404001c24 */ /* 0x000fe8000f8e02ff */
[----:B--2---:R-:W-:Y:S04]  /*4c60*/  @P1 IMAD.WIDE R10, R0, 0x4, R10 ;  /* 0x00000004000a1825 */ /* 0x004fe800078e020a */
[----:B------:R-:W-:Y:S01]  /*4c70*/  HFMA2 R0, -RZ, RZ, 0, 5.9604644775390625e-08 ;  /* 0x00000001ff007431 */ /* 0x000fe200000001ff */
[----:B---3-5:R3:W5:Y:S04]  /*4c80*/  @P1 LDG.E R73, desc[UR4][R10.64] ;  /* 0x000000040a491981 */ /* 0x028768000c1e1900 */
[----:B------:R-:W-:Y:S01]  /*4c90*/  @!P1 PRMT R158, R0, 0x7610, R158 ;  /* 0x00007610009e9816 */ /* 0x000fe2000000009e */
[----:B---3--:R-:W4:Y:S06]  /*4ca0*/  @!P1 LDC R73, c[0x0][0x880] ;  /* 0x00022000ff499b82 */ /* 0x008f2c0000000800 */
.L_x_89:
[----:B----45:R-:W-:Y:S01]  /*4cb0*/  @!P0 FSETP.EQ.AND P1, PT, R73, RZ, PT ;  /* 0x000000ff4900820b */ /* 0x030fe20003f22000 */
[----:B------:R-:W-:Y:S01]  /*4cc0*/  @!UPT UIADD3 URZ, UPT, UPT, URZ, URZ, URZ ;  /* 0x000000fffffff290 */ /* 0x000fe2000fffe0ff */
[----:B------:R-:W-:Y:S11]  /*4cd0*/  @!P0 BRA `(.L_x_90) ;  /* 0x0000000000188947 */ /* 0x000ff60003800000 */
[----:B------:R-:W-:Y:S02]  /*4ce0*/  LOP3.LUT P0, RZ, R158, 0xff, RZ, 0xc0, !PT ;  /* 0x000000ff9eff7812 */ /* 0x000fe4000780c0ff */
[----:B------:R-:W-:Y:S04]  /*4cf0*/  ISETP.NE.U32.AND P1, PT, R2, RZ, PT ;  /* 0x000000ff0200720c */ /* 0x000fe80003f25070 */
[----:B------:R-:W-:Y:S04]  /*4d00*/  ISETP.NE.AND.EX P1, PT, R3, RZ, PT, P1 ;  /* 0x000000ff0300720c */ /* 0x000fe80003f25310 */
[----:B------:R-:W-:Y:S03]  /*4d10*/  PLOP3.LUT P1, PT, P1, PT, PT, 0x8, 0x80 ;  /* 0x000000000080781c */ /* 0x000fe60000f2e170 */
[----:B------:R-:W-:Y:S11]  /*4d20*/  @P0 FSETP.EQ.AND P1, PT, R73, RZ, PT ;  /* 0x000000ff4900020b */ /* 0x000ff60003f22000 */
[----:B------:R-:W-:Y:S02]  /*4d30*/  @!UPT UIADD3 URZ, UPT, UPT, URZ, URZ, URZ ;  /* 0x000000fffffff290 */ /* 0x000fe4000fffe0ff */
.L_x_90:
[----:B------:R-:W3:Y:S01]  /*4d40*/  SYNCS.PHASECHK.TRANS64.TRYWAIT P2, [UR21+0x70], R9 ;  /* 0x00007009ff0075a7 */ /* 0x000ee20008041115 */
[----:B------:R-:W-:Y:S04]  /*4d50*/  ELECT P0, URZ, PT ;  /* 0x0000000000ff782f */ /* 0x000fe80003800000 */
[----:B------:R-:W-:Y:S11]  /*4d60*/  PLOP3.LUT P1, PT, P1, P0, PT, 0xf2, 0x2f ;  /* 0x00000000002f781c */ /* 0x000ff60000f21e72 */
[----:B------:R-:W-:Y:S02]  /*4d70*/  @!UPT UIADD3 URZ, UPT, UPT, URZ, URZ, URZ ;  /* 0x000000fffffff290 */ /* 0x000fe4000fffe0ff */
[----:B------:R-:W-:Y:S05]  /*4d80*/  @!P1 IADD3 R8, P0, PT, R16, 0x580, RZ ;  /* 0x0000058010089810 */ /* 0x000fea0007f1e0ff */
[----:B------:R-:W-:Y:S01]  /*4d90*/  @!P1 IMAD.X R6, RZ, RZ, R17, P0 ;  /* 0x000000ffff069224 */ /* 0x000fe200000e0611 */
[----:B---3--:R-:W-:Y:S07]  /*4da0*/  @!P2 BRA `(.L_x_91) ;  /* 0x000000780008a947 */ /* 0x008fee0003800000 */
.L_x_176:
[----:B------:R-:W-:Y:S01]  /*4db0*/  @!P1 R2UR UR5, R8 ;  /* 0x00000000080592ca */ /* 0x000fe200000e0000 */
[----:B------:R-:W-:Y:S01]  /*4dc0*/  VOTEU.ALL UP0, P1 ;  /* 0x0000000000ff7886 */ /* 0x000fe20000800000 */
[----:B------:R-:W-:Y:S01]  /*4dd0*/  @!P1 R2UR UR4, R6 ;  /* 0x00000000060492ca */ /* 0x000fe200000e0000 */
[----:B--2---:R-:W-:Y:S01]  /*4de0*/  @!P1 IMAD.MOV.U32 R0, RZ, RZ, 0x2000 ;  /* 0x00002000ff009424 */ /* 0x004fe200078e00ff */
[----:B------:R-:W-:Y:S01]  /*4df0*/  UMOV UR8, 0x0 ;  /* 0x0000000000087882 */ /* 0x000fe20000000000 */
[----:B------:R-:W-:Y:S01]  /*4e00*/  UMOV UR9, 0x10000000 ;  /* 0x1000000000097882 */ /* 0x000fe20000000000 */
[----:B------:R-:W-:Y:S01]  /*4e10*/  @!UP0 UIADD3 UR32, UPT, UPT, UR21, 0x200, URZ ;  /* 0x0000020015208890 */ /* 0x000fe2000fffe0ff */
[----:B------:R-:W-:Y:S01]  /*4e20*/  @!P1 IADD3 R8, P0, PT, R16, 0x580, RZ ;  /* 0x0000058010089810 */ /* 0x000fe20007f1e0ff */
[----:B------:R-:W-:Y:S01]  /*4e30*/  VOTEU.ALL UP0, P1 ;  /* 0x0000000000ff7886 */ /* 0x000fe20000800000 */
[----:B------:R-:W-:Y:S03]  /*4e40*/  UPRMT UR6, UR45, 0x654, UR33 ;  /* 0x000006542d067896 */ /* 0x000fe60008000021 */
[----:B------:R-:W-:Y:S02]  /*4e50*/  @!P1 IMAD.X R6, RZ, RZ, R17, P0 ;  /* 0x000000ffff069224 */ /* 0x000fe400000e0611 */
[----:B------:R-:W-:Y:S02]  /*4e60*/  IMAD.U32 R10, RZ, RZ, UR5 ;  /* 0x00000005ff0a7e24 */ /* 0x000fe4000f8e00ff */
[----:B------:R-:W-:Y:S03]  /*4e70*/  IMAD.U32 R11, RZ, RZ, UR4 ;  /* 0x00000004ff0b7e24 */ /* 0x000fe6000f8e00ff */
[----:B------:R-:W-:Y:S02]  /*4e80*/  @!P1 R2UR UR4, R10 ;  /* 0x000000000a0492ca */ /* 0x000fe400000e0000 */
[----:B------:R-:W-:Y:S11]  /*4e90*/  @!P1 R2UR UR5, R11 ;  /* 0x000000000b0592ca */ /* 0x000ff600000e0000 */
[----:B------:R-:W-:Y:S02]  /*4ea0*/  @!UPT UIADD3 URZ, UPT, UPT, URZ, URZ, URZ ;  /* 0x000000fffffff290 */ /* 0x000fe4000fffe0ff */
[----:B------:R2:W-:Y:S01]  /*4eb0*/  @!UP0 UTMALDG.3D [UR32], [UR4], desc[UR8] ;  /* 0x00000820040085b4 */ /* 0x0005e20008011000 */
[----:B------:R2:W-:Y:S01]  /*4ec0*/  @!P1 SYNCS.ARRIVE.TRANS64.RED.A0TR RZ, [UR21+0x50], R0 ;  /* 0x00005000ffff99a7 */ /* 0x0005e20008300415 */
[----:B------:R-:W-:Y:S01]  /*4ed0*/  SYNCS.ARRIVE.TRANS64.RED.A1T0 RZ, [UR6], RZ ;  /* 0x000000ffffff79a7 */ /* 0x000fe20008100406 */
[----:B------:R-:W3:Y:S02]  /*4ee0*/  SYNCS.PHASECHK.TRANS64.TRYWAIT P2, [UR21+0x78], R9 ;  /* 0x00007809ff0075a7 */ /* 0x000ee40008041115 */
[----:B--23--:R-:W-:Y:S05]  /*4ef0*/  @!P2 BRA `(.L_x_92) ;  /* 0x0000007400cca947 */ /* 0x00cfea0003800000 */
.L_x_178:
        /* <DEDUP_REMOVED lines=8> */
[----:B------:R-:W-:Y:S01]  /*4f80*/  @!UP0 UIADD3 UR24, UPT, UPT, UR21, 0x2200, URZ ;  /* 0x0000220015188890 */ /* 0x000fe2000fffe0ff */
[----:B------:R-:W-:Y:S01]  /*4f90*/  VOTEU.ALL UP0, P1 ;  /* 0x0000000000ff7886 */ /* 0x000fe20000800000 */
[----:B------:R-:W-:Y:S01]  /*4fa0*/  UMOV UR27, UR35 ;  /* 0x00000023001b7c82 */ /* 0x000fe20008000000 */
[----:B------:R-:W-:Y:S02]  /*4fb0*/  UMOV UR28, UR36 ;  /* 0x00000024001c7c82 */ /* 0x000fe40008000000 */
[----:B------:R-:W-:Y:S01]  /*4fc0*/  IMAD.U32 R10, RZ, RZ, UR5 ;  /* 0x00000005ff0a7e24 */ /* 0x000fe2000f8e00ff */
[----:B------:R-:W-:Y:S01]  /*4fd0*/  UPRMT UR6, UR45, 0x654, UR25 ;  /* 0x000006542d067896 */ /* 0x000fe20008000019 */
[----:B------:R-:W-:Y:S02]  /*4fe0*/  IMAD.U32 R11, RZ, RZ, UR4 ;  /* 0x00000004ff0b7e24 */ /* 0x000fe4000f8e00ff */
[----:B------:R-:W-:Y:S01]  /*4ff0*/  @!P1 IMAD.X R6, RZ, RZ, R17, P0 ;  /* 0x000000ffff069224 */ /* 0x000fe200000e0611 */
        /* <DEDUP_REMOVED lines=8> */
.L_x_180:
[----:B------:R-:W-:Y:S01]  /*5080*/  @!P1 R2UR UR5, R8 ;  /* 0x00000000080592ca */ /* 0x000fe200000e0000 */
[----:B------:R-:W-:Y:S01]  /*5090*/  VOTEU.ALL UP0, P1 ;  /* 0x0000000000ff7886 */ /* 0x000fe20000800000 */
[----:B------:R-:W-:Y:S01]  /*50a0*/  @!P1 R2UR UR4, R6 ;  /* 0x00000000060492ca */ /* 0x000fe200000e0000 */
[----:B--2---:R-:W-:Y:S01]  /*50b0*/  @!P1 IMAD.MOV.U32 R0, RZ, RZ, 0x2000 ;  /* 0x00002000ff009424 */ /* 0x004fe200078e00ff */
[----:B------:R-:W-:Y:S01]  /*50c0*/  UMOV UR8, 0x0 ;  /* 0x0000000000087882 */ /* 0x000fe20000000000 */
[----:B------:R-:W-:Y:S01]  /*50d0*/  UMOV UR9, 0x10000000 ;  /* 0x1000000000097882 */ /* 0x000fe20000000000 */
[----:B------:R-:W-:Y:S01]  /*50e0*/  @!UP0 UIADD3 UR18, UPT, UPT, UR34, 0x80, URZ ;  /* 0x0000008022128890 */ /* 0x000fe2000fffe0ff */
[----:B------:R-:W-:Y:S01]  /*50f0*/  VIADD R14, R14, 0x1 ;  /* 0x000000010e0e7836 */ /* 0x000fe20000000000 */
[----:B------:R-:W-:Y:S01]  /*5100*/  @!UP0 UIADD3 UR16, UPT, UPT, UR21, 0x4200, URZ ;  /* 0x0000420015108890 */ /* 0x000fe2000fffe0ff */
[----:B------:R-:W-:Y:S01]  /*5110*/  VOTEU.ALL UP0, P1 ;  /* 0x0000000000ff7886 */ /* 0x000fe20000800000 */
[----:B------:R-:W-:Y:S01]  /*5120*/  UMOV UR19, UR35 ;  /* 0x0000002300137c82 */ /* 0x000fe20008000000 */
[----:B------:R-:W-:Y:S02]  /*5130*/  UMOV UR20, UR36 ;  /* 0x0000002400147c82 */ /* 0x000fe40008000000 */
[----:B------:R-:W-:Y:S01]  /*5140*/  IMAD.U32 R10, RZ, RZ, UR5 ;  /* 0x00000005ff0a7e24 */ /* 0x000fe2000f8e00ff */
[----:B------:R-:W-:Y:S01]  /*5150*/  UPRMT UR6, UR45, 0x654, UR17 ;  /* 0x000006542d067896 */ /* 0x000fe20008000011 */
        /* <DEDUP_REMOVED lines=9> */
.L_x_182:
[----:B------:R-:W-:Y:S01]  /*51f0*/  @!P1 IADD3 R6, P0, PT, R16, 0x580, RZ ;  /* 0x0000058010069810 */ /* 0x000fe20007f1e0ff */
[----:B------:R-:W-:Y:S01]  /*5200*/  VOTEU.ALL UP0, P1 ;  /* 0x0000000000ff7886 */ /* 0x000fe20000800000 */
[----:B------:R-:W-:Y:S01]  /*5210*/  UMOV UR6, 0x0 ;  /* 0x0000000000067882 */ /* 0x000fe20000000000 */
[----:B------:R-:W-:Y:S01]  /*5220*/  UMOV UR7, 0x10000000 ;  /* 0x1000000000077882 */ /* 0x000fe20000000000 */
[----:B------:R-:W-:Y:S01]  /*5230*/  @!P1 R2UR UR5, R6 ;  /* 0x00000000060592ca */ /* 0x000fe200000e0000 */
[----:B--2---:R-:W-:Y:S01]  /*5240*/  @!P1 IMAD.X R0, RZ, RZ, R17, P0 ;  /* 0x000000ffff009224 */ /* 0x004fe200000e0611 */
[----:B------:R-:W-:Y:S01]  /*5250*/  @!UP0 UIADD3 UR10, UPT, UPT, UR34, 0xc0, URZ ;  /* 0x000000c0220a8890 */ /* 0x000fe2000fffe0ff */
[----:B------:R-:W-:Y:S01]  /*5260*/  R2UR UR18, R160 ;  /* 0x00000000a01272ca */ /* 0x000fe200000e0000 */
[----:B------:R-:W-:Y:S01]  /*5270*/  @!UP0 UIADD3 UR8, UPT, UPT, UR21, 0x6200, URZ ;  /* 0x0000620015088890 */ /* 0x000fe2000fffe0ff */
[----:B------:R-:W-:Y:S01]  /*5280*/  R2UR UR16, R161 ;  /* 0x00000000a11072ca */ /* 0x000fe200000e0000 */
[----:B------:R-:W-:Y:S01]  /*5290*/  @!UP0 UIADD3 UR9, UPT, UPT, UR21, 0x68, URZ ;  /* 0x0000006815098890 */ /* 0x000fe2000fffe0ff */
[----:B------:R-:W-:Y:S01]  /*52a0*/  @!P1 R2UR UR4, R0 ;  /* 0x00000000000492ca */ /* 0x000fe200000e0000 */
[----:B------:R-:W-:Y:S01]  /*52b0*/  VOTEU.ALL UP0, P1 ;  /* 0x0000000000ff7886 */ /* 0x000fe20000800000 */
[----:B------:R-:W-:Y:S01]  /*52c0*/  UMOV UR11, UR35 ;  /* 0x00000023000b7c82 */ /* 0x000fe20008000000 */
[----:B------:R-:W-:Y:S01]  /*52d0*/  UMOV UR12, UR36 ;  /* 0x00000024000c7c82 */ /* 0x000fe20008000000 */
[C---:B------:R-:W-:Y:S01]  /*52e0*/  ISETP.NE.AND P0, PT, R14.reuse, 0x2, PT ;  /* 0x000000020e00780c */ /* 0x040fe20003f05270 */
[----:B------:R-:W-:Y:S01]  /*52f0*/  UPLOP3.LUT UP3, UPT, UPT, UPT, UPT, 0x80, 0x8 ;  /* 0x000000000008789c */ /* 0x000fe20003f6f070 */
[----:B------:R-:W-:Y:S01]  /*5300*/  IMAD.U32 R8, RZ, RZ, UR5 ;  /* 0x00000005ff087e24 */ /* 0x000fe2000f8e00ff */
[----:B------:R-:W-:Y:S01]  /*5310*/  LOP3.LUT R15, R15, 0x1, RZ, 0x3c, !PT ;  /* 0x000000010f0f7812 */ /* 0x000fe200078e3cff */
[----:B------:R-:W-:Y:S01]  /*5320*/  UMOV UR36, UR29 ;  /* 0x0000001d00247c82 */ /* 0x000fe20008000000 */
[----:B------:R-:W-:Y:S01]  /*5330*/  SEL R0, RZ, 0x1, P0 ;  /* 0x00000001ff007807 */ /* 0x000fe20000000000 */
[----:B------:R-:W-:Y:S01]  /*5340*/  UIADD3 UR20, UPT, UPT, UR13, UR18, URZ ;  /* 0x000000120d147290 */ /* 0x000fe2000fffe0ff */
[----:B------:R-:W-:Y:S01]  /*5350*/  SEL R14, R14, RZ, P0 ;  /* 0x000000ff0e0e7207 */ /* 0x000fe20000000000 */
[----:B------:R-:W-:Y:S01]  /*5360*/  UIADD3 UR16, UPT, UPT, UR14, UR16, URZ ;  /* 0x000000100e107290 */ /* 0x000fe2000fffe0ff */
[----:B------:R-:W-:Y:S01]  /*5370*/  IMAD.U32 R9, RZ, RZ, UR4 ;  /* 0x00000004ff097e24 */ /* 0x000fe2000f8e00ff */
[----:B------:R-:W-:Y:S02]  /*5380*/  @!P1 R2UR UR4, R8 ;  /* 0x00000000080492ca */ /* 0x000fe400000e0000 */
[----:B------:R-:W-:Y:S02]  /*5390*/  LOP3.LUT R13, R13, R0, RZ, 0x3c, !PT ;  /* 0x000000000d0d7212 */ /* 0x000fe400078e3cff */
[----:B------:R-:W-:Y:S11]  /*53a0*/  @!P1 R2UR UR5, R9 ;  /* 0x00000000090592ca */ /* 0x000ff600000e0000 */
[----:B------:R-:W-:Y:S02]  /*53b0*/  @!UPT UIADD3 URZ, UPT, UPT, URZ, URZ, URZ ;  /* 0x000000fffffff290 */ /* 0x000fe4000fffe0ff */
[----:B------:R2:W-:Y:S01]  /*53c0*/  @!UP0 UTMALDG.3D [UR8], [UR4], desc[UR6] ;  /* 0x00000608040085b4 */ /* 0x0005e20008011000 */
[----:B------:R2:W-:Y:S01]  /*53d0*/  @!P1 SYNCS.ARRIVE.TRANS64.RED.A0TR RZ, [UR21+0x68], R7 ;  /* 0x00006807ffff99a7 */ /* 0x0005e20008300415 */
[----:B------:R-:W-:Y:S01]  /*53e0*/  SYNCS.ARRIVE.TRANS64.RED.A1T0 RZ, [UR37], RZ ;  /* 0x000000ffffff79a7 */ /* 0x000fe20008100425 */
[----:B------:R-:W-:Y:S05]  /*53f0*/  BRA.U UP1, `(.L_x_95) ;  /* 0xfffffff101647547 */ /* 0x000fea000b83ffff */
[----:B------:R-:W-:-:S04]  /*5400*/  SHF.L.U32 R3, R15, 0x1f, RZ ;  /* 0x0000001f0f037819 */ /* 0x000fc800000006ff */
[----:B------:R-:W3:Y:S02]  /*5410*/  SYNCS.PHASECHK.TRANS64.TRYWAIT P0, [UR21+0x70], R3 ;  /* 0x00007003ff0075a7 */ /* 0x000ee40008001115 */
[----:B---3--:R-:W-:Y:S05]  /*5420*/  @!P0 BRA `(.L_x_96) ;  /* 0x0000007000c88947 */ /* 0x008fea0003800000 */
.L_x_184:
[----:B------:R-:W4:Y:S02]  /*5430*/  SYNCS.PHASECHK.TRANS64.TRYWAIT P0, [UR21+0x78], R3 ;  /* 0x00007803ff0075a7 */ /* 0x000f240008001115 */
[----:B----4-:R-:W-:Y:S05]  /*5440*/  @!P0 BRA `(.L_x_97) ;  /* 0x0000007000d88947 */ /* 0x010fea0003800000 */
.L_x_186:
[----:B------:R-:W4:Y:S02]  /*5450*/  SYNCS.PHASECHK.TRANS64.TRYWAIT P0, [UR21+0x80], R3 ;  /* 0x00008003ff0075a7 */ /* 0x000f240008001115 */
[----:B----4-:R-:W-:Y:S05]  /*5460*/  @!P0 BRA `(.L_x_98) ;  /* 0x0000007000e88947 */ /* 0x010fea0003800000 */
.L_x_188:
[----:B---3--:R-:W-:-:S07]  /*5470*/  MOV R0, UR21 ;  /* 0x0000001500007c02 */ /* 0x008fce0008000f00 */
.L_x_99:
[----:B---3--:R-:W-:-:S04]  /*5480*/  SHF.L.U32 R3, R15, 0x1f, RZ ;  /* 0x0000001f0f037819 */ /* 0x008fc800000006ff */
[----:B------:R3:W4:Y:S03]  /*5490*/  SYNCS.PHASECHK.TRANS64.TRYWAIT P0, [R0+URZ+0x88], R3 ;  /* 0x00008803000075a7 */ /* 0x00072600080011ff */
[----:B----4-:R-:W-:Y:S05]  /*54a0*/  @!P0 NANOSLEEP.SYNCS 0x989680 ;  /* 0x009896800000895d */ /* 0x010fea0003900000 */
[----:B------:R-:W4:Y:S02]  /*54b0*/  @!P0 SYNCS.PHASECHK.TRANS64 P0, [R0+URZ+0x88], R3 ;  /* 0x00008803000085a7 */ /* 0x000f2400080010ff */
[----:B-12-4-:R-:W-:Y:S05]  /*54c0*/  @P0 EXIT ;  /* 0x000000000000094d */ /* 0x016fea0003800000 */
[----:B------:R-:W-:Y:S05]  /*54d0*/  BRA `(.L_x_99) ;  /* 0xfffffffc00e87947 */ /* 0x000fea000383ffff */
.L_x_84:
[----:B------:R-:W-:-:S06]  /*54e0*/  UISETP.GE.AND UP0, UPT, UR17, 0x4, UPT ;  /* 0x000000041100788c */ /* 0x000fcc000bf06270 */
[----:B------:R-:W-:-:S13]  /*54f0*/  PLOP3.LUT P0, PT, PT, PT, UP0, 0x80, 0x8 ;  /* 0x000000000008781c */ /* 0x000fda0003f0f008 */
[----:B------:R-:W-:Y:S05]  /*5500*/  @!P0 EXIT ;  /* 0x000000000000894d */ /* 0x000fea0003800000 */
[----:B------:R-:W-:Y:S01]  /*5510*/  BAR.SYNC.DEFER_BLOCKING 0x6, 0xa0 ;  /* 0x0182800000007b1d */ /* 0x000fe20000010000 */
[C---:B------:R-:W-:Y:S01]  /*5520*/  IMAD.SHL.U32 R4, R172.reuse, 0x40, RZ ;  /* 0x00000040ac047824 */ /* 0x040fe200078e00ff */
[C---:B------:R-:W-:Y:S01]  /*5530*/  LOP3.LUT R176, R172.reuse, 0x60, RZ, 0xc0, !PT ;  /* 0x00000060acb07812 */ /* 0x040fe200078ec0ff */
[C---:B------:R-:W-:Y:S01]  /*5540*/  IMAD.SHL.U32 R137, R172.reuse, 0x8, RZ ;  /* 0x00000008ac897824 */ /* 0x040fe200078e00ff */
[C---:B------:R-:W-:Y:S01]  /*5550*/  LOP3.LUT R174, R172.reuse, 0x2, RZ, 0xc0, !PT ;  /* 0x00000002acae7812 */ /* 0x040fe200078ec0ff */
[----:B------:R-:W-:Y:S01]  /*5560*/  IMAD.U32 R69, R172, 0x10000, RZ ;  /* 0x00010000ac457824 */ /* 0x000fe200078e00ff */
[----:B------:R-:W-:Y:S02]  /*5570*/  UMOV UR44, 0x400 ;  /* 0x00000400002c7882 */ /* 0x000fe40000000000 */
[----:B------:R-:W1:Y:S01]  /*5580*/  LDC.64 R156, c[0x0][0x8b0] ;  /* 0x00022c00ff9c7b82 */ /* 0x000e620000000a00 */
[----:B------:R-:W-:Y:S01]  /*5590*/  ULEA UR44, UR45, UR44, 0x18 ;  /* 0x0000002c2d2c7291 */ /* 0x000fe2000f8ec0ff */
[----:B------:R-:W-:Y:S01]  /*55a0*/  LOP3.LUT R6, R4, 0x180, RZ, 0xc0, !PT ;  /* 0x0000018004067812 */ /* 0x000fe200078ec0ff */
[----:B------:R-:W-:Y:S01]  /*55b0*/  HFMA2 R164, -RZ, RZ, 0, 0 ;  /* 0x00000000ffa47431 */ /* 0x000fe200000001ff */
[----:B------:R-:W-:Y:S01]  /*55c0*/  LOP3.LUT R172, R172, 0x4, RZ, 0xc0, !PT ;  /* 0x00000004acac7812 */ /* 0x000fe200078ec0ff */
[----:B------:R-:W-:Y:S01]  /*55d0*/  UIADD3 UR4, UPT, UPT, UR44, 0x8200, URZ ;  /* 0x000082002c047890 */ /* 0x000fe2000fffe0ff */
[----:B------:R-:W-:Y:S01]  /*55e0*/  LOP3.LUT R137, R6, 0x30, R137, 0xf8, !PT ;  /* 0x0000003006897812 */ /* 0x000fe200078ef889 */
[----:B------:R-:W-:Y:S01]  /*55f0*/  UIADD3 UR5, UPT, UPT, UR44, 0x200, URZ ;  /* 0x000002002c057890 */ /* 0x000fe2000fffe0ff */
[----:B------:R-:W2:Y:S01]  /*5600*/  LDC.64 R138, c[0x0][0x8a8] ;  /* 0x00022a00ff8a7b82 */ /* 0x000ea20000000a00 */
[----:B------:R-:W-:Y:S01]  /*5610*/  LOP3.LUT R69, R69, 0x600000, RZ, 0xc0, !PT ;  /* 0x0060000045457812 */ /* 0x000fe200078ec0ff */
[----:B------:R-:W-:Y:S01]  /*5620*/  IMAD.MOV.U32 R68, RZ, RZ, RZ ;  /* 0x000000ffff447224 */ /* 0x000fe200078e00ff */
[----:B------:R-:W-:Y:S01]  /*5630*/  LOP3.LUT R137, R137, 0x1e40, R4, 0xf8, !PT ;  /* 0x00001e4089897812 */ /* 0x000fe200078ef804 */
[----:B------:R-:W-:Y:S01]  /*5640*/  IMAD.MOV.U32 R170, RZ, RZ, RZ ;  /* 0x000000ffffaa7224 */ /* 0x000fe200078e00ff */
[----:B------:R-:W-:Y:S01]  /*5650*/  CS2R R168, SRZ ;  /* 0x0000000000a87805 */ /* 0x000fe2000001ff00 */
[----:B------:R-:W-:Y:S01]  /*5660*/  IMAD.MOV.U32 R167, RZ, RZ, RZ ;  /* 0x000000ffffa77224 */ /* 0x000fe200078e00ff */
[----:B------:R-:W-:Y:S01]  /*5670*/  IADD3 R171, PT, PT, -R172, 0x2, RZ ;  /* 0x00000002acab7810 */ /* 0x000fe20007ffe1ff */
[----:B------:R-:W-:Y:S01]  /*5680*/  VIADD R173, R137, UR44 ;  /* 0x0000002c89ad7c36 */ /* 0x000fe20008000000 */
[----:B------:R-:W3:Y:S01]  /*5690*/  LDS R0, [UR44+0x130] ;  /* 0x0001302cff007984 */ /* 0x000ee20008000800 */
[----:B------:R-:W-:Y:S01]  /*56a0*/  IADD3 R166, PT, PT, -R174, RZ, RZ ;  /* 0x000000ffaea67210 */ /* 0x000fe20007ffe1ff */
[----:B------:R-:W-:Y:S01]  /*56b0*/  IMAD.U32 R177, RZ, RZ, UR5 ;  /* 0x00000005ffb17e24 */ /* 0x000fe2000f8e00ff */
[----:B------:R-:W-:Y:S01]  /*56c0*/  MOV R175, UR4 ;  /* 0x0000000400af7c02 */ /* 0x000fe20008000f00 */
[----:B------:R-:W-:Y:S01]  /*56d0*/  IMAD.MOV R165, RZ, RZ, -R172 ;  /* 0x000000ffffa57224 */ /* 0x000fe200078e0aac */
[----:B------:R-:W4:Y:S01]  /*56e0*/  LDCU UR58, c[0x0][0x370] ;  /* 0x00006e00ff3a77ac */ /* 0x000f220008000800 */
[----:B------:R-:W-:Y:S01]  /*56f0*/  VIADD R173, R173, 0x200 ;  /* 0x00000200adad7836 */ /* 0x000fe20000000000 */
[----:B------:R-:W1:Y:S01]  /*5700*/  LDCU.64 UR62, c[0x0][0x348] ;  /* 0x00006900ff3e77ac */ /* 0x000e620008000a00 */
[----:B------:R-:W1:Y:S01]  /*5710*/  LDCU UR43, c[0x0][0xb0c] ;  /* 0x00016180ff2b77ac */ /* 0x000e620008000800 */
[----:B------:R-:W1:Y:S01]  /*5720*/  LDCU UR39, c[0x0][0xb30] ;  /* 0x00016600ff2777ac */ /* 0x000e620008000800 */
[----:B------:R-:W1:Y:S01]  /*5730*/  LDCU.64 UR56, c[0x0][0x888] ;  /* 0x00011100ff3877ac */ /* 0x000e620008000a00 */
[----:B------:R-:W1:Y:S01]  /*5740*/  LDCU.64 UR40, c[0x0][0xb28] ;  /* 0x00016500ff2877ac */ /* 0x000e620008000a00 */
[----:B------:R-:W1:Y:S01]  /*5750*/  LDCU.64 UR60, c[0x0][0x890] ;  /* 0x00011200ff3c77ac */ /* 0x000e620008000a00 */
[----:B------:R-:W1:Y:S01]  /*5760*/  LDCU.128 UR52, c[0x0][0xb10] ;  /* 0x00016200ff3477ac */ /* 0x000e620008000c00 */
[----:B------:R-:W1:Y:S02]  /*5770*/  LDCU UR47, c[0x0][0x374] ;  /* 0x00006e80ff2f77ac */ /* 0x000e640008000800 */
[----:B-1234-:R-:W-:-:S07]  /*5780*/  IADD3 R69, PT, PT, R0, R69, RZ ;  /* 0x0000004500457210 */ /* 0x01efce0007ffe0ff */
.L_x_144:
[C---:B------:R-:W-:Y:S02]  /*5790*/  LEA R3, R164.reuse, UR44, 0x3 ;  /* 0x0000002ca4037c11 */ /* 0x040fe4000f8e18ff */
[----:B------:R-:W-:Y:S02]  /*57a0*/  SHF.L.U32 R0, R169, 0x1f, RZ ;  /* 0x0000001fa9007819 */ /* 0x000fe400000006ff */
[----:B------:R-:W-:Y:S02]  /*57b0*/  LEA R5, R164, UR44, 0x4 ;  /* 0x0000002ca4057c11 */ /* 0x000fe4000f8e20ff */
[----:B-1----:R-:W1:Y:S02]  /*57c0*/  SYNCS.PHASECHK.TRANS64.TRYWAIT P0, [R3+URZ+0xa0], R0 ;  /* 0x0000a000030075a7 */ /* 0x002e6400080011ff */
[----:B-1----:R-:W-:Y:S05]  /*57d0*/  @!P0 BRA `(.L_x_100) ;  /* 0x0000007000248947 */ /* 0x002fea0003800000 */
.L_x_189:
        /* <DEDUP_REMOVED lines=11> */
[----:B------:R-:W-:Y:S01]  /*5890*/  PLOP3.LUT P0, PT, PT, PT, UP1, 0x80, 0x8 ;  /* 0x000000000008781c */ /* 0x000fe20003f0f018 */
[----:B------:R-:W-:Y:S11]  /*58a0*/  UP2UR UR46, UPR, URZ, 0x2 ;  /* 0x00000002ff2e7883 */ /* 0x000ff60008000000 */
[----:B------:R-:W-:Y:S01]  /*58b0*/  @!UPT UIADD3 URZ, UPT, UPT, URZ, URZ, URZ ;  /* 0x000000fffffff290 */ /* 0x000fe2000fffe0ff */
[----:B-1----:R-:W-:Y:S02]  /*58c0*/  @P0 SHF.R.U32.HI R0, RZ, 0x10, R5 ;  /* 0x00000010ff000819 */ /* 0x002fe40000011605 */
        /* <DEDUP_REMOVED lines=12> */
[----:B------:R-:W2:Y:S01]  /*5990*/  LDCU UR12, c[0x0][0xb20] ;  /* 0x00016400ff0c77ac */ /* 0x000ea20008000800 */
[----:B------:R-:W-:Y:S02]  /*59a0*/  UIMAD.WIDE.U32 UR4, UR47, UR55, URZ ;  /* 0x000000372f0472a5 */ /* 0x000fe4000f8e00ff */
[----:B------:R-:W-:Y:S02]  /*59b0*/  UIMAD.WIDE.U32 UR6, UR58, UR52, URZ ;  /* 0x000000343a0672a5 */ /* 0x000fe4000f8e00ff */
[----:B------:R-:W-:Y:S02]  /*59c0*/  UISETP.NE.AND UP0, UPT, UR54, 0x1, UPT ;  /* 0x000000013600788c */ /* 0x000fe4000bf05270 */
[----:B------:R-:W-:Y:S02]  /*59d0*/  UIMAD.WIDE.U32 UR8, UR37, UR55, URZ ;  /* 0x00000037250872a5 */ /* 0x000fe4000f8e00ff */
[----:B------:R-:W-:Y:S02]  /*59e0*/  UIMAD.WIDE.U32 UR10, UR38, UR52, URZ ;  /* 0x00000034260a72a5 */ /* 0x000fe4000f8e00ff */
[----:B------:R-:W-:Y:S02]  /*59f0*/  UISETP.NE.AND UP1, UPT, UR43, 0x1, UPT ;  /* 0x000000012b00788c */ /* 0x000fe4000bf25270 */
[----:B------:R-:W-:Y:S01]  /*5a00*/  UISETP.NE.AND UP2, UPT, UR42, 0x1, UPT ;  /* 0x000000012a00788c */ /* 0x000fe2000bf45270 */
[----:B------:R-:W-:Y:S02]  /*5a10*/  UMOV UR4, UR5 ;  /* 0x0000000500047c82 */ /* 0x000fe40008000000 */
[----:B--2---:R-:W-:Y:S03]  /*5a20*/  USHF.R.U32.HI UR5, URZ, UR12, UR4 ;  /* 0x0000000cff057299 */ /* 0x004fe60008011604 */
[----:B------:R-:W-:Y:S02]  /*5a30*/  UMOV UR4, UR7 ;  /* 0x0000000700047c82 */ /* 0x000fe40008000000 */
[----:B------:R-:W-:Y:S02]  /*5a40*/  USHF.R.U32.HI UR7, URZ, UR53, UR4 ;  /* 0x00000035ff077299 */ /* 0x000fe40008011604 */
[----:B------:R-:W-:Y:S02]  /*5a50*/  USEL UR4, UR47, UR5, !UP0 ;  /* 0x000000052f047287 */ /* 0x000fe4000c000000 */
[----:B------:R-:W-:Y:S01]  /*5a60*/  USEL UR7, UR58, UR7, !UP1 ;  /* 0x000000073a077287 */ /* 0x000fe2000c800000 */
[----:B------:R-:W-:Y:S01]  /*5a70*/  UMOV UR5, UR9 ;  /* 0x0000000900057c82 */ /* 0x000fe20008000000 */
[----:B------:R-:W-:Y:S02]  /*5a80*/  UIMAD.WIDE.U32 UR8, UR4, UR40, URZ ;  /* 0x00000028040872a5 */ /* 0x000fe4000f8e00ff */
[----:B------:R-:W-:Y:S03]  /*5a90*/  USHF.R.U32.HI UR6, URZ, UR12, UR5 ;  /* 0x0000000cff067299 */ /* 0x000fe60008011605 */
[----:B------:R-:W-:Y:S01]  /*5aa0*/  UMOV UR5, UR11 ;  /* 0x0000000b00057c82 */ /* 0x000fe20008000000 */
[----:B------:R-:W-:Y:S02]  /*5ab0*/  UIMAD.WIDE.U32 UR10, UR7, UR40, URZ ;  /* 0x00000028070a72a5 */ /* 0x000fe4000f8e00ff */
[----:B------:R-:W-:Y:S02]  /*5ac0*/  USHF.R.U32.HI UR12, URZ, UR53, UR5 ;  /* 0x00000035ff0c7299 */ /* 0x000fe40008011605 */
[----:B------:R-:W-:Y:S01]  /*5ad0*/  USEL UR6, UR37, UR6, !UP0 ;  /* 0x0000000625067287 */ /* 0x000fe2000c000000 */
[----:B------:R-:W-:Y:S02]  /*5ae0*/  UMOV UR5, UR9 ;  /* 0x0000000900057c82 */ /* 0x000fe40008000000 */
[----:B------:R-:W-:Y:S01]  /*5af0*/  UMOV UR10, UR11 ;  /* 0x0000000b000a7c82 */ /* 0x000fe20008000000 */
[----:B------:R-:W-:Y:S02]  /*5b00*/  @UP2 USHF.R.U32.HI UR4, URZ, UR41, UR5 ;  /* 0x00000029ff042299 */ /* 0x000fe40008011605 */
[----:B------:R-:W-:Y:S02]  /*5b10*/  @UP2 USHF.R.U32.HI UR7, URZ, UR41, UR10 ;  /* 0x00000029ff072299 */ /* 0x000fe4000801160a */
[----:B------:R-:W-:Y:S02]  /*5b20*/  UIMAD UR4, UR42, UR4, URZ ;  /* 0x000000042a0472a4 */ /* 0x000fe4000f8e02ff */
        /* <DEDUP_REMOVED lines=8> */
[----:B------:R-:W-:Y:S02]  /*5bb0*/  USEL UR11, UR6, UR4, !UP2 ;  /* 0x00000004060b7287 */ /* 0x000fe4000d000000 */
[----:B------:R-:W-:Y:S02]  /*5bc0*/  UIADD3 UR8, UPT, UPT, -UR5, URZ, URZ ;  /* 0x000000ff05087290 */ /* 0x000fe4000fffe1ff */
[----:B------:R-:W-:Y:S01]  /*5bd0*/  UIADD3 UR10, UPT, UPT, -UR11, URZ, URZ ;  /* 0x000000ff0b0a7290 */ /* 0x000fe2000fffe1ff */
[----:B------:R-:W-:Y:S01]  /*5be0*/  @!UP0 UMOV UR4, UR9 ;  /* 0x0000000900048c82 */ /* 0x000fe20008000000 */
[----:B------:R-:W-:Y:S02]  /*5bf0*/  UIADD3 UR9, UPT, UPT, -UR6, URZ, URZ ;  /* 0x000000ff06097290 */ /* 0x000fe4000fffe1ff */
[----:B------:R-:W-:Y:S02]  /*5c00*/  @!UP0 USHF.R.U32.HI UR4, URZ, UR41, UR4 ;  /* 0x00000029ff048299 */ /* 0x000fe40008011604 */
[----:B------:R-:W-:Y:S02]  /*5c10*/  UIMAD UR10, UR42, UR10, UR6 ;  /* 0x0000000a2a0a72a4 */ /* 0x000fe4000f8e0206 */
[----:B------:R-:W-:Y:S04]  /*5c20*/  @!UP0 USEL UR4, UR5, UR4, !UP2 ;  /* 0x0000000405048287 */ /* 0x000fe8000d000000 */
[----:B------:R-:W-:Y:S02]  /*5c30*/  @!UP0 UIMAD UR10, UR7, UR10, UR4 ;  /* 0x0000000a070a82a4 */ /* 0x000fe4000f8e0204 */
[----:B------:R-:W-:Y:S02]  /*5c40*/  @!UP0 UIADD3 UR11, UPT, UPT, UR11, -UR4, URZ ;  /* 0x800000040b0b8290 */ /* 0x000fe4000fffe0ff */
[----:B------:R-:W-:Y:S02]  /*5c50*/  UIMAD UR7, UR43, UR8, UR38 ;  /* 0x000000082b0772a4 */ /* 0x000fe4000f8e0226 */
[----:B------:R-:W-:Y:S02]  /*5c60*/  @!UP0 UIMAD UR6, UR11, UR42, UR5 ;  /* 0x0000002a0b0682a4 */ /* 0x000fe4000f8e0205 */
[----:B------:R-:W-:Y:S01]  /*5c70*/  UIMAD UR4, UR54, UR9, UR37 ;  /* 0x00000009360472a4 */ /* 0x000fe2000f8e0225 */
[----:B------:R-:W-:Y:S02]  /*5c80*/  @!UP0 UMOV UR5, UR10 ;  /* 0x0000000a00058c82 */ /* 0x000fe40008000000 */
[----:B------:R-:W-:Y:S02]  /*5c90*/  UIMAD UR38, UR5, UR43, UR7 ;  /* 0x0000002b052672a4 */ /* 0x000fe4000f8e0207 */
[----:B------:R-:W-:Y:S11]  /*5ca0*/  UIMAD UR37, UR6, UR54, UR4 ;  /* 0x00000036062572a4 */ /* 0x000ff6000f8e0204 */
[----:B------:R-:W-:Y:S01]  /*5cb0*/  @!UPT UIADD3 URZ, UPT, UPT, URZ, URZ, URZ ;  /* 0x000000fffffff290 */ /* 0x000fe2000fffe0ff */
.L_x_101:
[----:B------:R-:W-:Y:S01]  /*5cc0*/  UISETP.NE.AND UP0, UPT, UR39, 0x1, UPT ;  /* 0x000000012700788c */ /* 0x000fe2000bf05270 */
[----:B------:R-:W-:Y:S01]  /*5cd0*/  R2UR UR11, R177 ;  /* 0x00000000b10b72ca */ /* 0x000fe200000e0000 */
[----:B------:R-:W-:Y:S01]  /*5ce0*/  USHF.L.U32 UR50, UR16, 0x7, URZ ;  /* 0x0000000710327899 */ /* 0x000fe200080006ff */
[----:B------:R-:W-:Y:S01]  /*5cf0*/  IADD3 R164, PT, PT, R164, 0x1, RZ ;  /* 0x00000001a4a47810 */ /* 0x000fe20007ffe0ff */
[----:B------:R-:W-:Y:S07]  /*5d00*/  USHF.L.U32 UR49, UR20, 0x8, URZ ;  /* 0x0000000814317899 */ /* 0x000fee00080006ff */
[----:B------:R-:W2:Y:S01]  /*5d10*/  @!UP0 LDCU.128 UR12, c[0x0][0xb10] ;  /* 0x00016200ff0c87ac */ /* 0x000ea20008000c00 */
[----:B------:R-:W3:Y:S01]  /*5d20*/  @!UP0 LDCU UR5, c[0x0][0xb0c] ;  /* 0x00016180ff0587ac */ /* 0x000ee20008000800 */
[----:B------:R-:W4:Y:S01]  /*5d30*/  @!UP0 LDCU UR10, c[0x0][0xb20] ;  /* 0x00016400ff0a87ac */ /* 0x000f220008000800 */
[----:B--2---:R-:W-:Y:S02]  /*5d40*/  UIMAD.WIDE.U32 UR8, UR38, UR12, URZ ;  /* 0x0000000c260872a5 */ /* 0x004fe4000f8e00ff */
[----:B------:R-:W-:Y:S02]  /*5d50*/  UIMAD.WIDE.U32 UR6, UR37, UR15, URZ ;  /* 0x0000000f250672a5 */ /* 0x000fe4000f8e00ff */
[----:B------:R-:W-:Y:S03]  /*5d60*/  @!UP0 UISETP.NE.AND UP1, UPT, UR14, 0x1, UPT ;  /* 0x000000010e00888c */ /* 0x000fe6000bf25270 */
[----:B------:R-:W-:Y:S01]  /*5d70*/  @!UP0 UMOV UR4, UR9 ;  /* 0x0000000900048c82 */ /* 0x000fe20008000000 */
[----:B---3--:R-:W-:Y:S02]  /*5d80*/  @!UP0 UISETP.NE.AND UP2, UPT, UR5, 0x1, UPT ;  /* 0x000000010500888c */ /* 0x008fe4000bf45270 */
[----:B------:R-:W-:Y:S01]  /*5d90*/  @!UP0 USHF.R.U32.HI UR4, URZ, UR13, UR4 ;  /* 0x0000000dff048299 */ /* 0x000fe20008011604 */
[----:B------:R-:W-:Y:S02]  /*5da0*/  @!UP0 UMOV UR6, UR7 ;  /* 0x0000000700068c82 */ /* 0x000fe40008000000 */
[----:B----4-:R-:W-:Y:S02]  /*5db0*/  @!UP0 USHF.R.U32.HI UR6, URZ, UR10, UR6 ;  /* 0x0000000aff068299 */ /* 0x010fe40008011606 */
[----:B------:R-:W-:Y:S02]  /*5dc0*/  @!UP0 USEL UR7, UR38, UR4, !UP2 ;  /* 0x0000000426078287 */ /* 0x000fe4000d000000 */
[----:B------:R-:W-:Y:S04]  /*5dd0*/  @!UP0 USEL UR6, UR37, UR6, !UP1 ;  /* 0x0000000625068287 */ /* 0x000fe8000c800000 */
[----:B------:R-:W-:Y:S02]  /*5de0*/  @!UP0 UIADD3 UR4, UPT, UPT, -UR7, UR6, URZ ;  /* 0x0000000607048290 */ /* 0x000fe4000fffe1ff */
[----:B------:R-:W-:Y:S02]  /*5df0*/  @!UP0 UIADD3 UR6, UPT, UPT, UR7, -UR6, URZ ;  /* 0x8000000607068290 */ /* 0x000fe4000fffe0ff */
[----:B------:R-:W-:Y:S02]  /*5e00*/  @!UP0 UIMAD UR38, UR4, UR5, UR38 ;  /* 0x00000005042682a4 */ /* 0x000fe4000f8e0226 */
[----:B------:R-:W-:Y:S02]  /*5e10*/  @!UP0 UIMAD UR37, UR6, UR14, UR37 ;  /* 0x0000000e062582a4 */ /* 0x000fe4000f8e0225 */
[----:B------:R-:W-:Y:S09]  /*5e20*/  ULOP3.LUT UP0, URZ, UR11, 0x1b0, URZ, 0xc0, !UPT ;  /* 0x000001b00bff7892 */ /* 0x000ff2000f80c0ff */
[----:B------:R-:W-:Y:S05]  /*5e30*/  BRA.U !UP0, `(.L_x_102) ;  /* 0x0000000108407547 */ /* 0x000fea000b800000 */
[----:B------:R-:W2:Y:S01]  /*5e40*/  LDCU.64 UR8, c[0x4][0x88] ;  /* 0x01001100ff0877ac */ /* 0x000ea20008000a00 */
[----:B------:R-:W-:Y:S01]  /*5e50*/  MOV R3, 0x0 ;  /* 0x0000000000037802 */ /* 0x000fe20000000f00 */
[----:B------:R-:W-:Y:S02]  /*5e60*/  HFMA2 R12, -RZ, RZ, 0, 5.9604644775390625e-08 ;  /* 0x00000001ff0c7431 */ /* 0x000fe400000001ff */
[----:B------:R-:W-:Y:S02]  /*5e70*/  IMAD.MOV.U32 R8, RZ, RZ, 0x70 ;  /* 0x00000070ff087424 */ /* 0x000fe400078e00ff */
[----:B------:R-:W-:Y:S01]  /*5e80*/  IMAD.MOV.U32 R13, RZ, RZ, RZ ;  /* 0x000000ffff0d7224 */ /* 0x000fe200078e00ff */
[----:B------:R-:W3:Y:S01]  /*5e90*/  LDCU.64 UR6, c[0x4][0x90] ;  /* 0x01001200ff0677ac */ /* 0x000ee20008000a00 */
[----:B------:R-:W4:Y:S01]  /*5ea0*/  LDC.64 R2, c[0x4][R3] ;  /* 0x0100000003027b82 */ /* 0x000f220000000a00 */
[----:B------:R-:W1:Y:S01]  /*5eb0*/  LDCU.64 UR4, c[0x4][0x8] ;  /* 0x01000100ff0477ac */ /* 0x000e620008000a00 */
[----:B--2---:R-:W-:Y:S01]  /*5ec0*/  MOV R5, UR9 ;  /* 0x0000000900057c02 */ /* 0x004fe20008000f00 */
[----:B------:R-:W-:Y:S01]  /*5ed0*/  IMAD.U32 R4, RZ, RZ, UR8 ;  /* 0x00000008ff047e24 */ /* 0x000fe2000f8e00ff */
[----:B---3--:R-:W-:Y:S01]  /*5ee0*/  MOV R7, UR7 ;  /* 0x0000000700077c02 */ /* 0x008fe20008000f00 */
[----:B------:R-:W-:Y:S01]  /*5ef0*/  IMAD.U32 R6, RZ, RZ, UR6 ;  /* 0x00000006ff067e24 */ /* 0x000fe2000f8e00ff */
[----:B-1----:R-:W-:Y:S01]  /*5f00*/  MOV R11, UR5 ;  /* 0x00000005000b7c02 */ /* 0x002fe20008000f00 */
[----:B------:R-:W-:Y:S02]  /*5f10*/  IMAD.U32 R10, RZ, RZ, UR4 ;  /* 0x00000004ff0a7e24 */ /* 0x000fe4000f8e00ff */
[----:B------:R-:W-:Y:S07]  /*5f20*/  LEPC R20, `(.L_x_102) ;  /* 0x000000001014794e */ /* 0x000fee0000000000 */
[----:B----45:R-:W-:Y:S05]  /*5f30*/  CALL.ABS.NOINC R2 ;  /* 0x0000000002007343 */ /* 0x030fea0003c00000 */
.L_x_102:
[----:B------:R-:W-:Y:S01]  /*5f40*/  LOP3.LUT P0, RZ, R175, 0x1b0, RZ, 0xc0, !PT ;  /* 0x000001b0afff7812 */ /* 0x000fe2000780c0ff */
[----:B------:R-:W-:Y:S11]  /*5f50*/  BSSY.RECONVERGENT B6, `(.L_x_103) ;  /* 0x0000013000067945 */ /* 0x000ff60003800200 */
[----:B------:R-:W-:Y:S01]  /*5f60*/  @!UPT UIADD3 URZ, UPT, UPT, URZ, URZ, URZ ;  /* 0x000000fffffff290 */ /* 0x000fe2000fffe0ff */
[----:B------:R-:W-:Y:S05]  /*5f70*/  @!P0 BRA `(.L_x_104) ;  /* 0x0000000000408947 */ /* 0x000fea0003800000 */
        /* <DEDUP_REMOVED lines=16> */
.L_x_104:
[----:B------:R-:W-:Y:S05]  /*6080*/  BSYNC.RECONVERGENT B6 ;  /* 0x0000000000067941 */ /* 0x000fea0003800200 */
.L_x_103:
[----:B------:R-:W-:Y:S01]  /*6090*/  R2UR UR4, R162 ;  /* 0x00000000a20472ca */ /* 0x000fe200000e0000 */
[----:B------:R-:W-:Y:S01]  /*60a0*/  UISETP.NE.U32.AND UP0, UPT, UR60, URZ, UPT ;  /* 0x000000ff3c00728c */ /* 0x000fe2000bf05070 */
[----:B------:R-:W-:Y:S02]  /*60b0*/  ISETP.NE.U32.AND P4, PT, R156, RZ, PT ;  /* 0x000000ff9c00720c */ /* 0x000fe40003f85070 */
[----:B------:R-:W-:Y:S01]  /*60c0*/  ISETP.NE.U32.AND P2, PT, RZ, UR56, PT ;  /* 0x00000038ff007c0c */ /* 0x000fe2000bf45070 */
[----:B------:R-:W-:Y:S01]  /*60d0*/  UISETP.NE.AND.EX UP1, UPT, UR61, URZ, UPT, UP0 ;  /* 0x000000ff3d00728c */ /* 0x000fe2000bf25300 */
[----:B------:R-:W-:Y:S01]  /*60e0*/  ISETP.NE.AND.EX P4, PT, R157, RZ, PT, P4 ;  /* 0x000000ff9d00720c */ /* 0x000fe20003f85340 */
[----:B------:R-:W-:Y:S01]  /*60f0*/  UPLOP3.LUT UP0, UPT, UPT, UPT, UPT, 0x40, 0x4 ;  /* 0x000000000004789c */ /* 0x000fe20003f0e870 */
[----:B------:R-:W-:Y:S05]  /*6100*/  ISETP.NE.AND.EX P2, PT, RZ, UR57, PT, P2 ;  /* 0x00000039ff007c0c */ /* 0x000fea000bf45320 */
[----:B------:R-:W-:Y:S06]  /*6110*/  UISETP.NE.AND UP2, UPT, UR4, URZ, UPT ;  /* 0x000000ff0400728c */ /* 0x000fec000bf45270 */
[----:B------:R-:W-:Y:S05]  /*6120*/  PLOP3.LUT P1, PT, PT, PT, UP2, 0x80, 0x8 ;  /* 0x000000000008781c */ /* 0x000fea0003f2f028 */
[----:B------:R-:W-:Y:S06]  /*6130*/  @UP2 UPLOP3.LUT UP0, UPT, UPT, UPT, UP1, 0x80, 0x8 ;  /* 0x000000000008289c */ /* 0x000fec0003f0f010 */
[----:B------:R-:W-:Y:S01]  /*6140*/  PLOP3.LUT P0, PT, PT, PT, UP0, 0x80, 0x8 ;  /* 0x000000000008781c */ /* 0x000fe20003f0f008 */
[----:B------:R-:W-:Y:S01]  /*6150*/  @!UPT UIADD3 URZ, UPT, UPT, URZ, URZ, URZ ;  /* 0x000000fffffff290 */ /* 0x000fe2000fffe0ff */
[----:B------:R-:W-:Y:S11]  /*6160*/  BRA.U !UP1, `(.L_x_105) ;  /* 0x00000001093c7547 */ /* 0x000ff6000b800000 */
[----:B------:R-:W-:Y:S01]  /*6170*/  UISETP.NE.U32.AND UP0, UPT, UR56, URZ, UPT ;  /* 0x000000ff3800728c */ /* 0x000fe2000bf05070 */
[----:B-1----:R-:W-:Y:S01]  /*6180*/  HFMA2 R0, -RZ, RZ, 0, 5.9604644775390625e-08 ;  /* 0x00000001ff007431 */ /* 0x002fe200000001ff */
[----:B------:R-:W1:Y:S01]  /*6190*/  LDCU.64 UR8, c[0x0][0x358] ;  /* 0x00006b00ff0877ac */ /* 0x000e620008000a00 */
[----:B------:R-:W-:Y:S01]  /*61a0*/  IMAD.MOV.U32 R158, RZ, RZ, 0x1 ;  /* 0x00000001ff9e7424 */ /* 0x000fe200078e00ff */
[----:B------:R-:W-:Y:S06]  /*61b0*/  UISETP.NE.AND.EX UP0, UPT, UR57, URZ, UPT, UP0 ;  /* 0x000000ff3900728c */ /* 0x000fec000bf05300 */
[----:B------:R-:W-:Y:S05]  /*61c0*/  PLOP3.LUT P3, PT, PT, PT, UP0, 0x80, 0x8 ;  /* 0x000000000008781c */ /* 0x000fea0003f6f008 */
[----:B------:R-:W2:Y:S01]  /*61d0*/  @UP0 LDCU.64 UR4, c[0x0][0x888] ;  /* 0x00011100ff0407ac */ /* 0x000ea20008000a00 */
[----:B------:R-:W-:Y:S07]  /*61e0*/  @UP0 UIMAD UR6, UR36, UR60, URZ ;  /* 0x0000003c240602a4 */ /* 0x000fee000f8e02ff */
[----:B------:R-:W-:Y:S01]  /*61f0*/  @!P3 PRMT R158, R0, 0x7610, R158 ;  /* 0x00007610009eb816 */ /* 0x000fe2000000009e */
[----:B--2---:R-:W-:Y:S06]  /*6200*/  @UP0 UIMAD.WIDE UR4, UR6, 0x4, UR4 ;  /* 0x00000004060408a5 */ /* 0x004fec000f8e0204 */
[----:B------:R-:W-:Y:S01]  /*6210*/  IMAD.U32 R2, RZ, RZ, UR4 ;  /* 0x00000004ff027e24 */ /* 0x000fe2000f8e00ff */
[----:B------:R-:W-:Y:S04]  /*6220*/  MOV R3, UR5 ;  /* 0x0000000500037c02 */ /* 0x000fe80008000f00 */
[----:B------:R-:W2:Y:S01]  /*6230*/  @!UP0 LDCU UR4, c[0x0][0x880] ;  /* 0x00011000ff0487ac */ /* 0x000ea20008000800 */
[----:B-1---5:R3:W5:Y:S02]  /*6240*/  @P3 LDG.E R73, desc[UR8][R2.64] ;  /* 0x0000000802493981 */ /* 0x022764000c1e1900 */
[----:B--23--:R-:W-:Y:S02]  /*6250*/  @!P3 IMAD.U32 R73, RZ, RZ, UR4 ;  /* 0x00000004ff49be24 */ /* 0x00cfe4000f8e00ff */
.L_x_105:
[----:B------:R-:W-:Y:S05]  /*6260*/  @!P4 BRA `(.L_x_106) ;  /* 0x000000000024c947 */ /* 0x000fea0003800000 */
[----:B------:R-:W-:Y:S01]  /*6270*/  ISETP.NE.U32.AND P3, PT, R138, RZ, PT ;  /* 0x000000ff8a00720c */ /* 0x000fe20003f65070 */
[----:B------:R-:W2:Y:S03]  /*6280*/  LDCU.64 UR4, c[0x0][0x358] ;  /* 0x00006b00ff0477ac */ /* 0x000ea60008000a00 */
[----:B------:R-:W-:Y:S11]  /*6290*/  ISETP.NE.AND.EX P3, PT, R139, RZ, PT, P3 ;  /* 0x000000ff8b00720c */ /* 0x000ff60003f65330 */
[----:B------:R-:W-:Y:S02]  /*62a0*/  @!UPT UIADD3 URZ, UPT, UPT, URZ, URZ, URZ ;  /* 0x000000fffffff290 */ /* 0x000fe4000fffe0ff */
[----:B------:R-:W3:Y:S01]  /*62b0*/  @P3 LDC.64 R2, c[0x0][0x8a8] ;  /* 0x00022a00ff023b82 */ /* 0x000ee20000000a00 */
[----:B-1----:R-:W-:Y:S04]  /*62c0*/  @P3 IMAD R0, R156, UR36, RZ ;  /* 0x000000249c003c24 */ /* 0x002fe8000f8e02ff */
[----:B---3--:R-:W-:Y:S05]  /*62d0*/  @P3 IMAD.WIDE R2, R0, 0x4, R2 ;  /* 0x0000000400023825 */ /* 0x008fea00078e0202 */
[----:B--2--5:R2:W5:Y:S02]  /*62e0*/  @P3 LDG.E R70, desc[UR4][R2.64] ;  /* 0x0000000402463981 */ /* 0x024564000c1e1900 */
[----:B--2---:R-:W3:Y:S02]  /*62f0*/  @!P3 LDC R70, c[0x0][0x8a0] ;  /* 0x00022800ff46bb82 */ /* 0x004ee40000000800 */
.L_x_106:
[----:B-----5:R-:W-:Y:S01]  /*6300*/  FSETP.NEU.AND P4, PT, R73, RZ, PT ;  /* 0x000000ff4900720b */ /* 0x020fe20003f8d000 */
[----:B------:R-:W-:Y:S01]  /*6310*/  BSSY B1, `(.L_x_107) ;  /* 0x0000047000017945 */ /* 0x000fe20003800000 */
[----:B------:R-:W-:Y:S01]  /*6320*/  SEL R5, RZ, 0xffffffff, P2 ;  /* 0xffffffffff057807 */ /* 0x000fe20001000000 */
[----:B------:R-:W-:Y:S01]  /*6330*/  IMAD.MOV.U32 R181, RZ, RZ, 0x1 ;  /* 0x00000001ffb57424 */ /* 0x000fe200078e00ff */
[----:B------:R-:W-:Y:S01]  /*6340*/  LOP3.LUT P3, RZ, R158, 0xff, RZ, 0xc0, !PT ;  /* 0x000000ff9eff7812 */ /* 0x000fe2000786c0ff */
[----:B------:R-:W-:Y:S01]  /*6350*/  IMAD R71, R68, 0x100, R69 ;  /* 0x0000010044477824 */ /* 0x000fe200078e0245 */
[----:B-1----:R-:W-:Y:S02]  /*6360*/  @P1 SEL R0, RZ, 0xffffffff, P4 ;  /* 0xffffffffff001807 */ /* 0x002fe40002000000 */
[----:B------:R-:W-:Y:S02]  /*6370*/  CS2R R154, SRZ ;  /* 0x00000000009a7805 */ /* 0x000fe4000001ff00 */
[----:B------:R-:W-:Y:S02]  /*6380*/  LEA R3, R168, UR44, 0x3 ;  /* 0x0000002ca8037c11 */ /* 0x000fe4000f8e18ff */
[----:B------:R-:W-:Y:S02]  /*6390*/  CS2R R152, SRZ ;  /* 0x0000000000987805 */ /* 0x000fe4000001ff00 */
[----:B------:R-:W-:Y:S02]  /*63a0*/  @P0 SEL R0, R5, R0, !P3 ;  /* 0x0000000005000207 */ /* 0x000fe40005800000 */
[----:B------:R-:W-:Y:S02]  /*63b0*/  CS2R R150, SRZ ;  /* 0x0000000000967805 */ /* 0x000fe4000001ff00 */
[----:B------:R-:W-:Y:S02]  /*63c0*/  LEA R163, R68, UR44, 0x3 ;  /* 0x0000002c44a37c11 */ /* 0x000fe4000f8e18ff */
[----:B------:R-:W-:Y:S02]  /*63d0*/  CS2R R148, SRZ ;  /* 0x0000000000947805 */ /* 0x000fe4000001ff00 */
[----:B------:R-:W-:Y:S02]  /*63e0*/  @P1 LOP3.LUT R0, R0, 0x1, RZ, 0xc0, !PT ;  /* 0x0000000100001812 */ /* 0x000fe400078ec0ff */
[----:B------:R-:W-:Y:S02]  /*63f0*/  CS2R R146, SRZ ;  /* 0x0000000000927805 */ /* 0x000fe4000001ff00 */
[----:B------:R-:W-:Y:S02]  /*6400*/  SHF.L.U32 R2, R170, 0x1f, RZ ;  /* 0x0000001faa027819 */ /* 0x000fe400000006ff */
[----:B------:R-:W-:Y:S02]  /*6410*/  CS2R R144, SRZ ;  /* 0x0000000000907805 */ /* 0x000fe4000001ff00 */
[----:B------:R-:W-:Y:S02]  /*6420*/  ISETP.NE.U32.OR P6, PT, R0, 0x1, !P1 ;  /* 0x000000010000780c */ /* 0x000fe40004fc5470 */
[----:B------:R-:W-:Y:S02]  /*6430*/  CS2R R142, SRZ ;  /* 0x00000000008e7805 */ /* 0x000fe4000001ff00 */
[----:B------:R-:W-:Y:S02]  /*6440*/  PLOP3.LUT P2, PT, PT, PT, UP1, 0x80, 0x8 ;  /* 0x000000000008781c */ /* 0x000fe40003f4f018 */
[----:B------:R-:W-:Y:S02]  /*6450*/  CS2R R140, SRZ ;  /* 0x00000000008c7805 */ /* 0x000fe4000001ff00 */
[----:B------:R-:W-:Y:S02]  /*6460*/  SEL R0, RZ, 0xffffffff, P4 ;  /* 0xffffffffff007807 */ /* 0x000fe40002000000 */
[----:B------:R-:W-:Y:S03]  /*6470*/  P2R R189, PR, RZ, 0x40 ;  /* 0x00000040ffbd7803 */ /* 0x000fe60000000000 */
[----:B------:R-:W-:Y:S04]  /*6480*/  @P6 SHF.L.U32 R4, R167, 0x1f, RZ ;  /* 0x0000001fa7046819 */ /* 0x000fe800000006ff */
[----:B------:R-:W-:Y:S01]  /*6490*/  @P2 SEL R0, R5, R0, !P3 ;  /* 0x0000000005002207 */ /* 0x000fe20005800000 */
[----:B------:R-:W1:Y:S03]  /*64a0*/  @P6 SYNCS.PHASECHK.TRANS64.TRYWAIT P1, [R3+URZ+0x50], R4 ;  /* 0x00005004030065a7 */ /* 0x000e6600080211ff */
[----:B------:R-:W-:Y:S04]  /*64b0*/  LOP3.LUT R0, R0, 0x1, RZ, 0xc0, !PT ;  /* 0x0000000100007812 */ /* 0x000fe800078ec0ff */
[----:B------:R-:W-:Y:S04]  /*64c0*/  ISETP.NE.U32.AND P5, PT, R0, 0x1, PT ;  /* 0x000000010000780c */ /* 0x000fe80003fa5070 */
[----:B------:R-:W-:Y:S01]  /*64d0*/  P2R R182, PR, RZ, 0x20 ;  /* 0x00000020ffb67803 */ /* 0x000fe20000000000 */
[----:B------:R2:W4:Y:S01]  /*64e0*/  SYNCS.PHASECHK.TRANS64.TRYWAIT P0, [R163+URZ+0xc0], R2 ;  /* 0x0000c002a30075a7 */ /* 0x00052200080011ff */
[----:B-1----:R-:W-:Y:S01]  /*64f0*/  @P6 SEL R181, RZ, 0x1, !P1 ;  /* 0x00000001ffb56807 */ /* 0x002fe20004800000 */
[----:B--2---:R-:W-:Y:S06]  /*6500*/  @!P6 BRA `(.L_x_108) ;  /* 0x00000000009ce947 */ /* 0x004fec0003800000 */
[----:B------:R-:W-:Y:S01]  /*6510*/  @P5 IMAD R7, R168, 0x2000, R173 ;  /* 0x00002000a8075824 */ /* 0x000fe200078e02ad */
[----:B------:R-:W-:Y:S01]  /*6520*/  ISETP.NE.AND P1, PT, R181, RZ, PT ;  /* 0x000000ffb500720c */ /* 0x000fe20003f25270 */
[----:B------:R-:W-:Y:S01]  /*6530*/  BSSY B0, `(.L_x_109) ;  /* 0x0000010000007945 */ /* 0x000fe20003800000 */
[----:B------:R-:W-:Y:S01]  /*6540*/  CS2R R142, SRZ ;  /* 0x00000000008e7805 */ /* 0x000fe2000001ff00 */
[--C-:B------:R-:W-:Y:S01]  /*6550*/  @P5 IMAD R6, R174, -0x10, R7.reuse ;  /* 0xfffffff0ae065824 */ /* 0x100fe200078e0207 */
[----:B------:R-:W-:Y:S01]  /*6560*/  CS2R R140, SRZ ;  /* 0x00000000008c7805 */ /* 0x000fe2000001ff00 */
[----:B------:R-:W-:Y:S01]  /*6570*/  @P5 IMAD R5, R172, -0x10, R7 ;  /* 0xfffffff0ac055824 */ /* 0x000fe200078e0207 */
[----:B------:R-:W-:Y:S01]  /*6580*/  CS2R R150, SRZ ;  /* 0x0000000000967805 */ /* 0x000fe2000001ff00 */
[----:B------:R-:W-:Y:S01]  /*6590*/  @P5 IMAD R4, R171, 0x10, R6 ;  /* 0x00000010ab045824 */ /* 0x000fe200078e0206 */
[----:B------:R-:W-:Y:S02]  /*65a0*/  CS2R R148, SRZ ;  /* 0x0000000000947805 */ /* 0x000fe4000001ff00 */
[----:B------:R-:W-:Y:S02]  /*65b0*/  CS2R R146, SRZ ;  /* 0x0000000000927805 */ /* 0x000fe4000001ff00 */
[----:B------:R-:W-:Y:S02]  /*65c0*/  CS2R R144, SRZ ;  /* 0x0000000000907805 */ /* 0x000fe4000001ff00 */
[----:B------:R-:W-:Y:S02]  /*65d0*/  CS2R R154, SRZ ;  /* 0x00000000009a7805 */ /* 0x000fe4000001ff00 */
[----:B------:R-:W-:Y:S01]  /*65e0*/  CS2R R152, SRZ ;  /* 0x0000000000987805 */ /* 0x000fe2000001ff00 */
[----:B------:R-:W-:Y:S06]  /*65f0*/  @P1 BRA `(.L_x_110) ;  /* 0x00000000000c1947 */ /* 0x000fec0003800000 */
[----:B------:R-:W-:Y:S04]  /*6600*/  SHF.L.U32 R0, R167, 0x1f, RZ ;  /* 0x0000001fa7007819 */ /* 0x000fe800000006ff */
[----:B------:R-:W1:Y:S02]  /*6610*/  SYNCS.PHASECHK.TRANS64.TRYWAIT P1, [R3+URZ+0x50], R0 ;  /* 0x00005000030075a7 */ /* 0x000e6400080211ff */
[----:B-1----:R-:W-:Y:S05]  /*6620*/  @!P1 BRA `(.L_x_111) ;  /* 0x0000006000a49947 */ /* 0x002fea0003800000 */
.L_x_110:
[----:B------:R-:W-:Y:S05]  /*6630*/  BSYNC B0 ;  /* 0x0000000000007941 */ /* 0x000fea0003800000 */
.L_x_109:
[----:B------:R-:W-:Y:S01]  /*6640*/  ISETP.NE.AND P1, PT, R182, RZ, PT ;  /* 0x000000ffb600720c */ /* 0x000fe20003f25270 */
[----:B-1----:R-:W-:Y:S02]  /*6650*/  VIADD R3, R3, 0x70 ;  /* 0x0000007003037836 */ /* 0x002fe40000000000 */
[----:B------:R-:W-:Y:S02]  /*6660*/  IMAD.U32 R0, RZ, RZ, UR45 ;  /* 0x0000002dff007e24 */ /* 0x000fe4000f8e00ff */
[----:B------:R-:W-:Y:S03]  /*6670*/  VIADD R168, R168, 0x1 ;  /* 0x00000001a8a87836 */ /* 0x000fe60000000000 */
[----:B------:R-:W-:Y:S05]  /*6680*/  PRMT R0, R0, 0x654, R3 ;  /* 0x0000065400007816 */ /* 0x000fea0000000003 */
[----:B------:R1:W2:Y:S04]  /*6690*/  @P1 LDS.128 R140, [R7] ;  /* 0x00000000078c1984 */ /* 0x0002a80000000c00 */
[----:B------:R1:W1:Y:S04]  /*66a0*/  @P1 LDS.128 R148, [R5+0x20] ;  /* 0x0000200005941984 */ /* 0x0002680000000c00 */
[----:B------:R1:W1:Y:S04]  /*66b0*/  @P1 LDS.128 R144, [R6+0x10] ;  /* 0x0000100006901984 */ /* 0x0002680000000c00 */
[----:B------:R1:W1:Y:S01]  /*66c0*/  @P1 LDS.128 R152, [R4+0x10] ;  /* 0x0000100004981984 */ /* 0x0002620000000c00 */
[C---:B------:R-:W-:Y:S01]  /*66d0*/  ISETP.NE.AND P1, PT, R168.reuse, 0x4, PT ;  /* 0x00000004a800780c */ /* 0x040fe20003f25270 */
[----:B------:R-:W-:Y:S01]  /*66e0*/  @!PT LDS RZ, [RZ] ;  /* 0x00000000fffff984 */ /* 0x000fe20000000800 */
[----:B------:R-:W-:Y:S01]  /*66f0*/  @!PT LDS RZ, [RZ] ;  /* 0x00000000fffff984 */ /* 0x000fe20000000800 */
[----:B------:R-:W-:Y:S01]  /*6700*/  @!PT LDS RZ, [RZ] ;  /* 0x00000000fffff984 */ /* 0x000fe20000000800 */
[----:B------:R-:W-:Y:S01]  /*6710*/  @!PT LDS RZ, [RZ] ;  /* 0x00000000fffff984 */ /* 0x000fe20000000800 */
[----:B------:R5:W-:Y:S06]  /*6720*/  MEMBAR.ALL.CTA ;  /* 0x0000000000007992 */ /* 0x000bec0000008000 */
[----:B-----5:R-:W5:Y:S01]  /*6730*/  FENCE.VIEW.ASYNC.S ;  /* 0x00000000000073c6 */ /* 0x020f620000000000 */
[----:B------:R-:W-:Y:S01]  /*6740*/  SEL R168, R168, RZ, P1 ;  /* 0x000000ffa8a87207 */ /* 0x000fe20000800000 */
[----:B-----5:R5:W-:Y:S02]  /*6750*/  SYNCS.ARRIVE.TRANS64.RED.A1T0 RZ, [R0+URZ], RZ ;  /* 0x000000ff00ff79a7 */ /* 0x020be400081004ff */
[----:B-----5:R-:W-:Y:S04]  /*6760*/  SEL R0, RZ, 0x1, P1 ;  /* 0x00000001ff007807 */ /* 0x020fe80000800000 */
[----:B--2---:R-:W-:Y:S02]  /*6770*/  LOP3.LUT R167, R167, R0, RZ, 0x3c, !PT ;  /* 0x00000000a7a77212 */ /* 0x004fe400078e3cff */
.L_x_108:
[----:B------:R-:W-:Y:S05]  /*6780*/  BSYNC B1 ;  /* 0x0000000000017941 */ /* 0x000fea0003800000 */
.L_x_107:
[----:B------:R-:W-:Y:S04]  /*6790*/  SHF.R.U32.HI R0, RZ, 0x15, R71 ;  /* 0x00000015ff007819 */ /* 0x000fe80000011647 */
[----:B------:R-:W-:Y:S01]  /*67a0*/  LOP3.LUT P1, RZ, R0, 0x3, R159, 0x48, !PT ;  /* 0x0000000300ff7812 */ /* 0x000fe2000782489f */
[----:B------:R-:W-:Y:S01]  /*67b0*/  @!UPT UIADD3 URZ, UPT, UPT, URZ, URZ, URZ ;  /* 0x000000fffffff290 */ /* 0x000fe2000fffe0ff */
[----:B----4-:R-:W-:Y:S11]  /*67c0*/  @P0 BRA `(.L_x_112) ;  /* 0x0000000000080947 */ /* 0x010ff60003800000 */
[----:B------:R-:W2:Y:S02]  /*67d0*/  SYNCS.PHASECHK.TRANS64.TRYWAIT P0, [R163+URZ+0xc0], R2 ;  /* 0x0000c002a30075a7 */ /* 0x000ea400080011ff */
[----:B--2---:R-:W-:Y:S05]  /*67e0*/  @!P0 BRA `(.L_x_113) ;  /* 0x0000006000488947 */ /* 0x004fea0003800000 */
.L_x_112:
[----:B------:R-:W-:Y:S04]  /*67f0*/  BSSY.RECONVERGENT B6, `(.L_x_114) ;  /* 0x0000012000067945 */ /* 0x000fe80003800200 */
[----:B------:R-:W-:Y:S05]  /*6800*/  @!P1 BRA `(.L_x_115) ;  /* 0x0000000000409947 */ /* 0x000fea0003800000 */
[----:B------:R-:W1:Y:S01]  /*6810*/  LDCU.64 UR8, c[0x4][0x78] ;  /* 0x01000f00ff0877ac */ /* 0x000e620008000a00 */
[----:B------:R-:W-:Y:S01]  /*6820*/  MOV R3, 0x0 ;  /* 0x0000000000037802 */ /* 0x000fe20000000f00 */
[----:B------:R-:W-:Y:S02]  /*6830*/  HFMA2 R12, -RZ, RZ, 0, 5.9604644775390625e-08 ;  /* 0x00000001ff0c7431 */ /* 0x000fe400000001ff */
[----:B------:R-:W-:Y:S02]  /*6840*/  IMAD.MOV.U32 R8, RZ, RZ, 0x192 ;  /* 0x00000192ff087424 */ /* 0x000fe400078e00ff */
[----:B------:R-:W-:Y:S01]  /*6850*/  IMAD.MOV.U32 R13, RZ, RZ, RZ ;  /* 0x000000ffff0d7224 */ /* 0x000fe200078e00ff */
[----:B------:R-:W4:Y:S01]  /*6860*/  LDCU.64 UR6, c[0x4][0x80] ;  /* 0x01001000ff0677ac */ /* 0x000f220008000a00 */
[----:B--2---:R-:W2:Y:S01]  /*6870*/  LDC.64 R2, c[0x4][R3] ;  /* 0x0100000003027b82 */ /* 0x004ea20000000a00 */
[----:B------:R-:W5:Y:S01]  /*6880*/  LDCU.64 UR4, c[0x4][0x18] ;  /* 0x01000300ff0477ac */ /* 0x000f620008000a00 */
[----:B-1----:R-:W-:Y:S01]  /*6890*/  MOV R5, UR9 ;  /* 0x0000000900057c02 */ /* 0x002fe20008000f00 */
[----:B------:R-:W-:Y:S01]  /*68a0*/  IMAD.U32 R4, RZ, RZ, UR8 ;  /* 0x00000008ff047e24 */ /* 0x000fe2000f8e00ff */
[----:B----4-:R-:W-:Y:S01]  /*68b0*/  MOV R7, UR7 ;  /* 0x0000000700077c02 */ /* 0x010fe20008000f00 */
[----:B------:R-:W-:Y:S01]  /*68c0*/  IMAD.U32 R6, RZ, RZ, UR6 ;  /* 0x00000006ff067e24 */ /* 0x000fe2000f8e00ff */
[----:B-----5:R-:W-:Y:S01]  /*68d0*/  MOV R11, UR5 ;  /* 0x00000005000b7c02 */ /* 0x020fe20008000f00 */
[----:B------:R-:W-:Y:S02]  /*68e0*/  IMAD.U32 R10, RZ, RZ, UR4 ;  /* 0x00000004ff0a7e24 */ /* 0x000fe4000f8e00ff */
[----:B------:R-:W-:Y:S07]  /*68f0*/  LEPC R20, `(.L_x_115) ;  /* 0x000000001014794e */ /* 0x000fee0000000000 */
[----:B--23--:R-:W-:Y:S05]  /*6900*/  CALL.ABS.NOINC R2 ;  /* 0x0000000002007343 */ /* 0x00cfea0003c00000 */
.L_x_115:
[----:B------:R-:W-:Y:S05]  /*6910*/  BSYNC.RECONVERGENT B6 ;  /* 0x0000000000067941 */ /* 0x000fea0003800200 */
.L_x_114:
[-C--:B------:R-:W-:Y:S01]  /*6920*/  F2FP.F16.E5M2.UNPACK_B R74, R140.reuse ;  /* 0x0000008cff4a723e */ /* 0x080fe200020004ff */
[----:B------:R-:W-:Y:S05]  /*6930*/  WARPSYNC.ALL ;  /* 0x0000000000007948 */ /* 0x000fea0003800000 */
[----:B------:R-:W-:Y:S01]  /*6940*/  R2UR UR4, R71 ;  /* 0x00000000470472ca */ /* 0x000fe200000e0000 */
[--C-:B------:R-:W-:Y:S01]  /*6950*/  HADD2.F32 R72, -RZ, R74.reuse.H0_H0 ;  /* 0x2000004aff487230 */ /* 0x100fe20000004100 */
[----:B------:R-:W-:Y:S01]  /*6960*/  F2FP.F16.E5M2.UNPACK_B R76, R140.H1 ;  /* 0x0000008cff4c723e */ /* 0x000fe200030004ff */
[----:B------:R-:W-:Y:S01]  /*6970*/  HADD2.F32 R75, -RZ, R74.H1_H1 ;  /* 0x3000004aff4b7230 */ /* 0x000fe20000004100 */
[-C--:B------:R-:W-:Y:S01]  /*6980*/  F2FP.F16.E5M2.UNPACK_B R78, R141.reuse ;  /* 0x0000008dff4e723e */ /* 0x080fe200020004ff */
[----:B------:R-:W-:Y:S01]  /*6990*/  BSSY.RECONVERGENT B0, `(.L_x_116) ;  /* 0x000011d000007945 */ /* 0x000fe20003800200 */
[----:B------:R-:W-:Y:S01]  /*69a0*/  F2FP.F16.E5M2.UNPACK_B R80, R141.H1 ;  /* 0x0000008dff50723e */ /* 0x000fe200030004ff */
[----:B------:R-:W-:Y:S01]  /*69b0*/  HADD2.F32 R74, -RZ, R76.H0_H0 ;  /* 0x2000004cff4a7230 */ /* 0x000fe20000004100 */
[-C--:B------:R-:W-:Y:S01]  /*69c0*/  F2FP.F16.E5M2.UNPACK_B R82, R142.reuse ;  /* 0x0000008eff52723e */ /* 0x080fe200020004ff */
[--C-:B------:R-:W-:Y:S01]  /*69d0*/  HADD2.F32 R77, -RZ, R78.reuse.H0_H0 ;  /* 0x2000004eff4d7230 */ /* 0x100fe20000004100 */
[----:B------:R-:W-:Y:S01]  /*69e0*/  F2FP.F16.E5M2.UNPACK_B R84, R142.H1 ;  /* 0x0000008eff54723e */ /* 0x000fe200030004ff */
[----:B------:R-:W-:Y:S01]  /*69f0*/  HADD2.F32 R78, -RZ, R78.H1_H1 ;  /* 0x3000004eff4e7230 */ /* 0x000fe20000004100 */
[-C--:B------:R-:W-:Y:S01]  /*6a00*/  F2FP.F16.E5M2.UNPACK_B R86, R143.reuse ;  /* 0x0000008fff56723e */ /* 0x080fe200020004ff */
[----:B-1----:R-:W3:Y:S01]  /*6a10*/  LDTM.x64 R4, tmem[UR4] ;  /* 0x00000004000479ee */ /* 0x002ee20008340000 */
[----:B------:R-:W-:Y:S01]  /*6a20*/  F2FP.F16.E5M2.UNPACK_B R88, R143.H1 ;  /* 0x0000008fff58723e */ /* 0x000fe200030004ff */
[----:B------:R-:W-:Y:S01]  /*6a30*/  HADD2.F32 R76, -RZ, R76.H1_H1 ;  /* 0x3000004cff4c7230 */ /* 0x000fe20000004100 */
[-C--:B------:R-:W-:Y:S01]  /*6a40*/  F2FP.F16.E5M2.UNPACK_B R90, R144.reuse ;  /* 0x00000090ff5a723e */ /* 0x080fe200020004ff */
[----:B------:R-:W-:Y:S01]  /*6a50*/  HADD2.F32 R79, -RZ, R80.H0_H0 ;  /* 0x20000050ff4f7230 */ /* 0x000fe20000004100 */
[----:B------:R-:W-:Y:S01]  /*6a60*/  F2FP.F16.E5M2.UNPACK_B R92, R144.H1 ;  /* 0x00000090ff5c723e */ /* 0x000fe200030004ff */
[--C-:B------:R-:W-:Y:S01]  /*6a70*/  HADD2.F32 R81, -RZ, R82.reuse.H0_H0 ;  /* 0x20000052ff517230 */ /* 0x100fe20000004100 */
[----:B------:R-:W-:Y:S01]  /*6a80*/  SHF.L.U32 R188, R166, 0x4, RZ ;  /* 0x00000004a6bc7819 */ /* 0x000fe200000006ff */
[----:B------:R-:W-:Y:S01]  /*6a90*/  HADD2.F32 R82, -RZ, R82.H1_H1 ;  /* 0x30000052ff527230 */ /* 0x000fe20000004100 */
[----:B------:R-:W-:Y:S01]  /*6aa0*/  SHF.L.U32 R190, R165, 0x4, RZ ;  /* 0x00000004a5be7819 */ /* 0x000fe200000006ff */
[--C-:B------:R-:W-:Y:S01]  /*6ab0*/  HADD2.F32 R85, -RZ, R86.reuse.H0_H0 ;  /* 0x20000056ff557230 */ /* 0x100fe20000004100 */
[C---:B------:R-:W-:Y:S01]  /*6ac0*/  IADD3 R178, PT, PT, R173.reuse, R188, RZ ;  /* 0x000000bcadb27210 */ /* 0x040fe20007ffe0ff */
[----:B------:R-:W-:Y:S01]  /*6ad0*/  HADD2.F32 R86, -RZ, R86.H1_H1 ;  /* 0x30000056ff567230 */ /* 0x000fe20000004100 */
[----:B------:R-:W-:Y:S01]  /*6ae0*/  IADD3 R180, PT, PT, R173, R190, RZ ;  /* 0x000000beadb47210 */ /* 0x000fe20007ffe0ff */
[--C-:B------:R-:W-:Y:S01]  /*6af0*/  HADD2.F32 R89, -RZ, R90.reuse.H0_H0 ;  /* 0x2000005aff597230 */ /* 0x100fe20000004100 */
[----:B------:R-:W-:Y:S01]  /*6b00*/  SHF.L.U32 R183, R171, 0x4, RZ ;  /* 0x00000004abb77819 */ /* 0x000fe200000006ff */
[----:B------:R-:W-:Y:S01]  /*6b10*/  HADD2.F32 R90, -RZ, R90.H1_H1 ;  /* 0x3000005aff5a7230 */ /* 0x000fe20000004100 */
[----:B------:R-:W-:Y:S01]  /*6b20*/  F2FP.F16.E5M2.UNPACK_B R94, R145 ;  /* 0x00000091ff5e723e */ /* 0x000fe200020004ff */
[----:B------:R-:W-:Y:S01]  /*6b30*/  HADD2.F32 R80, -RZ, R80.H1_H1 ;  /* 0x30000050ff507230 */ /* 0x000fe20000004100 */
[----:B------:R-:W-:Y:S01]  /*6b40*/  F2FP.F16.E5M2.UNPACK_B R98, R146 ;  /* 0x00000092ff62723e */ /* 0x000fe200020004ff */
[----:B------:R-:W-:Y:S01]  /*6b50*/  HADD2.F32 R83, -RZ, R84.H0_H0 ;  /* 0x20000054ff537230 */ /* 0x000fe20000004100 */
[----:B------:R-:W-:Y:S01]  /*6b60*/  F2FP.F16.E5M2.UNPACK_B R102, R147 ;  /* 0x00000093ff66723e */ /* 0x000fe200020004ff */
[--C-:B------:R-:W-:Y:S01]  /*6b70*/  HADD2.F32 R93, -RZ, R94.reuse.H0_H0 ;  /* 0x2000005eff5d7230 */ /* 0x100fe20000004100 */
[----:B------:R-:W-:Y:S01]  /*6b80*/  F2FP.F16.E5M2.UNPACK_B R106, R148 ;  /* 0x00000094ff6a723e */ /* 0x000fe200020004ff */
[C---:B---3--:R-:W-:Y:S01]  /*6b90*/  FMUL R0, R70.reuse, R4 ;  /* 0x0000000446007220 */ /* 0x048fe20000400000 */
[C---:B--2---:R-:W-:Y:S01]  /*6ba0*/  FMUL R2, R70.reuse, R5 ;  /* 0x0000000546027220 */ /* 0x044fe20000400000 */
[C---:B------:R-:W-:Y:S01]  /*6bb0*/  FMUL R4, R70.reuse, R8 ;  /* 0x0000000846047220 */ /* 0x040fe20000400000 */
[C---:B------:R-:W-:Y:S01]  /*6bc0*/  FMUL R5, R70.reuse, R9 ;  /* 0x0000000946057220 */ /* 0x040fe20000400000 */
[C---:B------:R-:W-:Y:S01]  /*6bd0*/  FFMA R0, R73.reuse, R72, R0 ;  /* 0x0000004849007223 */ /* 0x040fe20000000000 */
[C---:B------:R-:W-:Y:S01]  /*6be0*/  FFMA R2, R73.reuse, R75, R2 ;  /* 0x0000004b49027223 */ /* 0x040fe20000000002 */
[C---:B------:R-:W-:Y:S01]  /*6bf0*/  FMUL R8, R70.reuse, R12 ;  /* 0x0000000c46087220 */ /* 0x040fe20000400000 */
[C---:B------:R-:W-:Y:S01]  /*6c00*/  FMUL R9, R70.reuse, R13 ;  /* 0x0000000d46097220 */ /* 0x040fe20000400000 */
[C---:B------:R-:W-:Y:S01]  /*6c10*/  FMUL R12, R70.reuse, R16 ;  /* 0x00000010460c7220 */ /* 0x040fe20000400000 */
[C---:B------:R-:W-:Y:S01]  /*6c20*/  FMUL R13, R70.reuse, R17 ;  /* 0x00000011460d7220 */ /* 0x040fe20000400000 */
[C---:B------:R-:W-:Y:S01]  /*6c30*/  FMUL R16, R70.reuse, R20 ;  /* 0x0000001446107220 */ /* 0x040fe20000400000 */
[C---:B------:R-:W-:Y:S01]  /*6c40*/  FMUL R17, R70.reuse, R21 ;  /* 0x0000001546117220 */ /* 0x040fe20000400000 */
[----:B------:R-:W-:Y:S02]  /*6c50*/  HADD2.F32 R94, -RZ, R94.H1_H1 ;  /* 0x3000005eff5e7230 */ /* 0x000fe40000004100 */
[C---:B------:R-:W-:Y:S01]  /*6c60*/  FMUL R20, R70.reuse, R24 ;  /* 0x0000001846147220 */ /* 0x040fe20000400000 */
[C---:B------:R-:W-:Y:S01]  /*6c70*/  FMUL R21, R70.reuse, R25 ;  /* 0x0000001946157220 */ /* 0x040fe20000400000 */
[--C-:B------:R-:W-:Y:S02]  /*6c80*/  HADD2.F32 R97, -RZ, R98.reuse.H0_H0 ;  /* 0x20000062ff617230 */ /* 0x100fe40000004100 */
[C---:B------:R-:W-:Y:S01]  /*6c90*/  FMUL R24, R70.reuse, R28 ;  /* 0x0000001c46187220 */ /* 0x040fe20000400000 */
[----:B------:R-:W-:Y:S02]  /*6ca0*/  HADD2.F32 R98, -RZ, R98.H1_H1 ;  /* 0x30000062ff627230 */ /* 0x000fe40000004100 */
[C---:B------:R-:W-:Y:S01]  /*6cb0*/  FMUL R25, R70.reuse, R29 ;  /* 0x0000001d46197220 */ /* 0x040fe20000400000 */
[--C-:B------:R-:W-:Y:S02]  /*6cc0*/  HADD2.F32 R101, -RZ, R102.reuse.H0_H0 ;  /* 0x20000066ff657230 */ /* 0x100fe40000004100 */
[C---:B------:R-:W-:Y:S01]  /*6cd0*/  FMUL R28, R70.reuse, R32 ;  /* 0x00000020461c7220 */ /* 0x040fe20000400000 */
[----:B------:R-:W-:Y:S02]  /*6ce0*/  HADD2.F32 R102, -RZ, R102.H1_H1 ;  /* 0x30000066ff667230 */ /* 0x000fe40000004100 */
[C---:B------:R-:W-:Y:S01]  /*6cf0*/  FMUL R29, R70.reuse, R33 ;  /* 0x00000021461d7220 */ /* 0x040fe20000400000 */
[--C-:B------:R-:W-:Y:S02]  /*6d00*/  HADD2.F32 R105, -RZ, R106.reuse.H0_H0 ;  /* 0x2000006aff697230 */ /* 0x100fe40000004100 */
[C---:B------:R-:W-:Y:S01]  /*6d10*/  FMUL R32, R70.reuse, R36 ;  /* 0x0000002446207220 */ /* 0x040fe20000400000 */
[----:B------:R-:W-:Y:S01]  /*6d20*/  F2FP.F16.E5M2.UNPACK_B R96, R145.H1 ;  /* 0x00000091ff60723e */ /* 0x000fe200030004ff */
[----:B------:R-:W-:Y:S02]  /*6d30*/  HADD2.F32 R106, -RZ, R106.H1_H1 ;  /* 0x3000006aff6a7230 */ /* 0x000fe40000004100 */
[C---:B------:R-:W-:Y:S01]  /*6d40*/  FMUL R33, R70.reuse, R37 ;  /* 0x0000002546217220 */ /* 0x040fe20000400000 */
[C---:B------:R-:W-:Y:S01]  /*6d50*/  FMUL R36, R70.reuse, R40 ;  /* 0x0000002846247220 */ /* 0x040fe20000400000 */
[----:B------:R-:W-:Y:S01]  /*6d60*/  F2FP.F16.E5M2.UNPACK_B R100, R146.H1 ;  /* 0x00000092ff64723e */ /* 0x000fe200030004ff */
        /* <DEDUP_REMOVED lines=8> */
[----:B------:R-:W-:Y:S01]  /*6df0*/  F2FP.F16.E5M2.UNPACK_B R110, R149 ;  /* 0x00000095ff6e723e */ /* 0x000fe200020004ff */
[C---:B------:R-:W-:Y:S01]  /*6e00*/  FMUL R49, R70.reuse, R53 ;  /* 0x0000003546317220 */ /* 0x040fe20000400000 */
[C---:B------:R-:W-:Y:S01]  /*6e10*/  FMUL R52, R70.reuse, R56 ;  /* 0x0000003846347220 */ /* 0x040fe20000400000 */
[----:B------:R-:W-:Y:S01]  /*6e20*/  F2FP.F16.E5M2.UNPACK_B R112, R149.H1 ;  /* 0x00000095ff70723e */ /* 0x000fe200030004ff */
[C---:B------:R-:W-:Y:S01]  /*6e30*/  FMUL R53, R70.reuse, R57 ;  /* 0x0000003946357220 */ /* 0x040fe20000400000 */
[--C-:B------:R-:W-:Y:S02]  /*6e40*/  HADD2.F32 R109, -RZ, R110.reuse.H0_H0 ;  /* 0x2000006eff6d7230 */ /* 0x100fe40000004100 */
[C---:B------:R-:W-:Y:S01]  /*6e50*/  FMUL R56, R70.reuse, R60 ;  /* 0x0000003c46387220 */ /* 0x040fe20000400000 */
[----:B------:R-:W-:Y:S01]  /*6e60*/  F2FP.F16.E5M2.UNPACK_B R114, R150 ;  /* 0x00000096ff72723e */ /* 0x000fe200020004ff */
[----:B------:R-:W-:Y:S02]  /*6e70*/  HADD2.F32 R110, -RZ, R110.H1_H1 ;  /* 0x3000006eff6e7230 */ /* 0x000fe40000004100 */
[C---:B------:R-:W-:Y:S01]  /*6e80*/  FMUL R57, R70.reuse, R61 ;  /* 0x0000003d46397220 */ /* 0x040fe20000400000 */
[C---:B------:R-:W-:Y:S01]  /*6e90*/  FMUL R60, R70.reuse, R64 ;  /* 0x00000040463c7220 */ /* 0x040fe20000400000 */
[----:B------:R-:W-:Y:S01]  /*6ea0*/  F2FP.F16.E5M2.UNPACK_B R116, R150.H1 ;  /* 0x00000096ff74723e */ /* 0x000fe200030004ff */
[--C-:B------:R-:W-:Y:S02]  /*6eb0*/  HADD2.F32 R113, -RZ, R114.reuse.H0_H0 ;  /* 0x20000072ff717230 */ /* 0x100fe40000004100 */
[C---:B------:R-:W-:Y:S01]  /*6ec0*/  FMUL R61, R70.reuse, R65 ;  /* 0x00000041463d7220 */ /* 0x040fe20000400000 */
[----:B------:R-:W-:Y:S02]  /*6ed0*/  HADD2.F32 R114, -RZ, R114.H1_H1 ;  /* 0x30000072ff727230 */ /* 0x000fe40000004100 */
[C---:B------:R-:W-:Y:S01]  /*6ee0*/  FMUL R3, R70.reuse, R6 ;  /* 0x0000000646037220 */ /* 0x040fe20000400000 */
[----:B------:R-:W-:Y:S01]  /*6ef0*/  F2FP.F16.E5M2.UNPACK_B R118, R151 ;  /* 0x00000097ff76723e */ /* 0x000fe200020004ff */
[C---:B------:R-:W-:Y:S01]  /*6f00*/  FMUL R7, R70.reuse, R7 ;  /* 0x0000000746077220 */ /* 0x040fe20000400000 */
[C---:B------:R-:W-:Y:S01]  /*6f10*/  FMUL R6, R70.reuse, R10 ;  /* 0x0000000a46067220 */ /* 0x040fe20000400000 */
[----:B------:R-:W-:Y:S01]  /*6f20*/  F2FP.F16.E5M2.UNPACK_B R120, R151.H1 ;  /* 0x00000097ff78723e */ /* 0x000fe200030004ff */
[C---:B------:R-:W-:Y:S01]  /*6f30*/  FFMA R3, R73.reuse, R74, R3 ;  /* 0x0000004a49037223 */ /* 0x040fe20000000003 */
[C---:B------:R-:W-:Y:S01]  /*6f40*/  FFMA R7, R73.reuse, R76, R7 ;  /* 0x0000004c49077223 */ /* 0x040fe20000000007 */
[----:B------:R-:W-:Y:S01]  /*6f50*/  F2FP.F16.E5M2.UNPACK_B R122, R152 ;  /* 0x00000098ff7a723e */ /* 0x000fe200020004ff */
[C---:B------:R-:W-:Y:S01]  /*6f60*/  FFMA R4, R73.reuse, R77, R4 ;  /* 0x0000004d49047223 */ /* 0x040fe20000000004 */
[C---:B------:R-:W-:Y:S01]  /*6f70*/  FFMA R5, R73.reuse, R78, R5 ;  /* 0x0000004e49057223 */ /* 0x040fe20000000005 */
[----:B------:R-:W-:Y:S01]  /*6f80*/  F2FP.F16.E5M2.UNPACK_B R124, R152.H1 ;  /* 0x00000098ff7c723e */ /* 0x000fe200030004ff */
[----:B------:R-:W-:Y:S01]  /*6f90*/  FFMA R6, R73, R79, R6 ;  /* 0x0000004f49067223 */ /* 0x000fe20000000006 */
[----:B------:R-:W-:Y:S01]  /*6fa0*/  F2FP.SATFINITE.E5M2.F32.PACK_AB_MERGE_C R179, R7, R3, RZ ;  /* 0x0000000307b3723e */ /* 0x000fe200048060ff */
[--C-:B------:R-:W-:Y:S02]  /*6fb0*/  HADD2.F32 R117, -RZ, R118.reuse.H0_H0 ;  /* 0x20000076ff757230 */ /* 0x100fe40000004100 */
[----:B------:R-:W-:Y:S01]  /*6fc0*/  FMUL R11, R70, R11 ;  /* 0x0000000b460b7220 */ /* 0x000fe20000400000 */
[----:B------:R-:W-:Y:S01]  /*6fd0*/  HADD2.F32 R118, -RZ, R118.H1_H1 ;  /* 0x30000076ff767230 */ /* 0x000fe20000004100 */
[----:B------:R-:W-:Y:S01]  /*6fe0*/  F2FP.SATFINITE.E5M2.F32.PACK_AB_MERGE_C R184, R2, R0, R179 ;  /* 0x0000000002b8723e */ /* 0x000fe200048060b3 */
[--C-:B------:R-:W-:Y:S01]  /*6ff0*/  HADD2.F32 R121, -RZ, R122.reuse.H0_H0 ;  /* 0x2000007aff797230 */ /* 0x100fe20000004100 */
[----:B------:R-:W-:Y:S01]  /*7000*/  IADD3 R179, PT, PT, R183, R178, RZ ;  /* 0x000000b2b7b37210 */ /* 0x000fe20007ffe0ff */
[C---:B------:R-:W-:Y:S01]  /*7010*/  FFMA R11, R73.reuse, R80, R11 ;  /* 0x00000050490b7223 */ /* 0x040fe2000000000b */
[C---:B------:R-:W-:Y:S01]  /*7020*/  FFMA R8, R73.reuse, R81, R8 ;  /* 0x0000005149087223 */ /* 0x040fe20000000008 */
[----:B------:R-:W-:Y:S01]  /*7030*/  FFMA R9, R73, R82, R9 ;  /* 0x0000005249097223 */ /* 0x000fe20000000009 */
[----:B------:R-:W-:Y:S02]  /*7040*/  HADD2.F32 R122, -RZ, R122.H1_H1 ;  /* 0x3000007aff7a7230 */ /* 0x000fe40000004100 */
[C---:B------:R-:W-:Y:S01]  /*7050*/  FMUL R10, R70.reuse, R14 ;  /* 0x0000000e460a7220 */ /* 0x040fe20000400000 */
[----:B------:R-:W-:Y:S01]  /*7060*/  HADD2.F32 R84, -RZ, R84.H1_H1 ;  /* 0x30000054ff547230 */ /* 0x000fe20000004100 */
[----:B------:R-:W-:Y:S01]  /*7070*/  F2FP.SATFINITE.E5M2.F32.PACK_AB_MERGE_C R185, R11, R6, RZ ;  /* 0x000000060bb9723e */ /* 0x000fe200048060ff */
[C---:B------:R-:W-:Y:S01]  /*7080*/  FMUL R15, R70.reuse, R15 ;  /* 0x0000000f460f7220 */ /* 0x040fe20000400000 */
[--C-:B------:R-:W-:Y:S02]  /*7090*/  HADD2.F32 R87, -RZ, R88.reuse.H0_H0 ;  /* 0x20000058ff577230 */ /* 0x100fe40000004100 */
[----:B------:R-:W-:Y:S01]  /*70a0*/  FFMA R10, R73, R83, R10 ;  /* 0x00000053490a7223 */ /* 0x000fe2000000000a */
[----:B------:R-:W-:Y:S01]  /*70b0*/  F2FP.SATFINITE.E5M2.F32.PACK_AB_MERGE_C R185, R5, R4, R185 ;  /* 0x0000000405b9723e */ /* 0x000fe200048060b9 */
[C---:B------:R-:W-:Y:S01]  /*70c0*/  FFMA R15, R73.reuse, R84, R15 ;  /* 0x00000054490f7223 */ /* 0x040fe2000000000f */
[C---:B------:R-:W-:Y:S01]  /*70d0*/  FFMA R12, R73.reuse, R85, R12 ;  /* 0x00000055490c7223 */ /* 0x040fe2000000000c */
[----:B------:R-:W-:Y:S01]  /*70e0*/  FFMA R13, R73, R86, R13 ;  /* 0x00000056490d7223 */ /* 0x000fe2000000000d */
[----:B------:R-:W-:Y:S02]  /*70f0*/  HADD2.F32 R88, -RZ, R88.H1_H1 ;  /* 0x30000058ff587230 */ /* 0x000fe40000004100 */
[C---:B------:R-:W-:Y:S01]  /*7100*/  FMUL R14, R70.reuse, R18 ;  /* 0x00000012460e7220 */ /* 0x040fe20000400000 */
[----:B------:R-:W-:Y:S01]  /*7110*/  F2FP.F16.E5M2.UNPACK_B R126, R153 ;  /* 0x00000099ff7e723e */ /* 0x000fe200020004ff */
[C---:B------:R-:W-:Y:S01]  /*7120*/  FMUL R19, R70.reuse, R19 ;  /* 0x0000001346137220 */ /* 0x040fe20000400000 */
[----:B------:R-:W-:Y:S01]  /*7130*/  HADD2.F32 R91, -RZ, R92.H0_H0 ;  /* 0x2000005cff5b7230 */ /* 0x000fe20000004100 */
[----:B------:R-:W-:Y:S01]  /*7140*/  F2FP.SATFINITE.E5M2.F32.PACK_AB_MERGE_C R186, R15, R10, RZ ;  /* 0x0000000a0fba723e */ /* 0x000fe200048060ff */
[C---:B------:R-:W-:Y:S01]  /*7150*/  FFMA R14, R73.reuse, R87, R14 ;  /* 0x00000057490e7223 */ /* 0x040fe2000000000e */
[C---:B------:R-:W-:Y:S01]  /*7160*/  FFMA R19, R73.reuse, R88, R19 ;  /* 0x0000005849137223 */ /* 0x040fe20000000013 */
[C---:B------:R-:W-:Y:S01]  /*7170*/  FFMA R16, R73.reuse, R89, R16 ;  /* 0x0000005949107223 */ /* 0x040fe20000000010 */
[----:B------:R-:W-:Y:S01]  /*7180*/  F2FP.F16.E5M2.UNPACK_B R128, R153.H1 ;  /* 0x00000099ff80723e */ /* 0x000fe200030004ff */
[----:B------:R-:W-:Y:S01]  /*7190*/  FFMA R17, R73, R90, R17 ;  /* 0x0000005a49117223 */ /* 0x000fe20000000011 */
[----:B------:R-:W-:Y:S01]  /*71a0*/  F2FP.SATFINITE.E5M2.F32.PACK_AB_MERGE_C R186, R9, R8, R186 ;  /* 0x0000000809ba723e */ /* 0x000fe200048060ba */
[--C-:B------:R-:W-:Y:S01]  /*71b0*/  HADD2.F32 R125, -RZ, R126.reuse.H0_H0 ;  /* 0x2000007eff7d7230 */ /* 0x100fe20000004100 */
[----:B------:R-:W-:Y:S01]  /*71c0*/  F2FP.SATFINITE.E5M2.F32.PACK_AB_MERGE_C R187, R19, R14, RZ ;  /* 0x0000000e13bb723e */ /* 0x000fe200048060ff */
[----:B------:R-:W-:Y:S02]  /*71d0*/  HADD2.F32 R126, -RZ, R126.H1_H1 ;  /* 0x3000007eff7e7230 */ /* 0x000fe40000004100 */
[C---:B------:R-:W-:Y:S01]  /*71e0*/  FMUL R18, R70.reuse, R22 ;  /* 0x0000001646127220 */ /* 0x040fe20000400000 */
[----:B------:R-:W-:Y:S01]  /*71f0*/  HADD2.F32 R92, -RZ, R92.H1_H1 ;  /* 0x3000005cff5c7230 */ /* 0x000fe20000004100 */
[----:B------:R-:W-:Y:S01]  /*7200*/  F2FP.SATFINITE.E5M2.F32.PACK_AB_MERGE_C R187, R13, R12, R187 ;  /* 0x0000000c0dbb723e */ /* 0x000fe200048060bb */
[C---:B------:R-:W-:Y:S01]  /*7210*/  FMUL R23, R70.reuse, R23 ;  /* 0x0000001746177220 */ /* 0x040fe20000400000 */
[--C-:B------:R-:W-:Y:S02]  /*7220*/  HADD2.F32 R95, -RZ, R96.reuse.H0_H0 ;  /* 0x20000060ff5f7230 */ /* 0x100fe40000004100 */
[C---:B------:R-:W-:Y:S01]  /*7230*/  FFMA R18, R73.reuse, R91, R18 ;  /* 0x0000005b49127223 */ /* 0x040fe20000000012 */
[----:B------:R-:W-:Y:S01]  /*7240*/  HADD2.F32 R96, -RZ, R96.H1_H1 ;  /* 0x30000060ff607230 */ /* 0x000fe20000004100 */
[----:B------:R1:W-:Y:S01]  /*7250*/  STS.128 [R137+UR44+0x8200], R184 ;  /* 0x008200b889007988 */ /* 0x0003e20008000c2c */
[C---:B------:R-:W-:Y:S01]  /*7260*/  FFMA R23, R73.reuse, R92, R23 ;  /* 0x0000005c49177223 */ /* 0x040fe20000000017 */
[C---:B------:R-:W-:Y:S01]  /*7270*/  FFMA R20, R73.reuse, R93, R20 ;  /* 0x0000005d49147223 */ /* 0x040fe20000000014 */
[----:B------:R-:W-:Y:S01]  /*7280*/  FFMA R21, R73, R94, R21 ;  /* 0x0000005e49157223 */ /* 0x000fe20000000015 */
        /* <DEDUP_REMOVED lines=20> */
[----:B------:R-:W-:Y:S02]  /*73d0*/  HADD2.F32 R104, -RZ, R104.H1_H1 ;  /* 0x30000068ff687230 */ /* 0x000fe40000004100 */
        /* <DEDUP_REMOVED lines=24> */
[----:B------:R1:W-:Y:S01]  /*7560*/  STS.128 [R178+0x8010], R192 ;  /* 0x008010c0b2007388 */ /* 0x0003e20000000c00 */
[C---:B------:R-:W-:Y:S01]  /*7570*/  FFMA R39, R73.reuse, R108, R39 ;  /* 0x0000006c49277223 */ /* 0x040fe20000000027 */
[C---:B------:R-:W-:Y:S01]  /*7580*/  FFMA R36, R73.reuse, R109, R36 ;  /* 0x0000006d49247223 */ /* 0x040fe20000000024 */
[----:B------:R-:W-:Y:S01]  /*7590*/  FFMA R37, R73, R110, R37 ;  /* 0x0000006e49257223 */ /* 0x000fe20000000025 */
[----:B------:R-:W-:Y:S01]  /*75a0*/  FMUL R38, R70, R42 ;  /* 0x0000002a46267220 */ /* 0x000fe20000400000 */
[----:B------:R-:W-:Y:S01]  /*75b0*/  ISETP.NE.AND P0, PT, R176, RZ, PT ;  /* 0x000000ffb000720c */ /* 0x000fe20003f05270 */
[C---:B------:R-:W-:Y:S01]  /*75c0*/  FMUL R43, R70.reuse, R43 ;  /* 0x0000002b462b7220 */ /* 0x040fe20000400000 */
[--C-:B------:R-:W-:Y:S01]  /*75d0*/  HADD2.F32 R115, -RZ, R116.reuse.H0_H0 ;  /* 0x20000074ff737230 */ /* 0x100fe20000004100 */
[----:B------:R-:W-:Y:S01]  /*75e0*/  F2FP.SATFINITE.E5M2.F32.PACK_AB_MERGE_C R196, R39, R34, RZ ;  /* 0x0000002227c4723e */ /* 0x000fe200048060ff */
[C---:B------:R-:W-:Y:S01]  /*75f0*/  FFMA R38, R73.reuse, R111, R38 ;  /* 0x0000006f49267223 */ /* 0x040fe20000000026 */
[C---:B------:R-:W-:Y:S01]  /*7600*/  FFMA R43, R73.reuse, R112, R43 ;  /* 0x00000070492b7223 */ /* 0x040fe2000000002b */
[----:B------:R-:W-:Y:S01]  /*7610*/  FFMA R40, R73, R113, R40 ;  /* 0x0000007149287223 */ /* 0x000fe20000000028 */
[----:B------:R-:W-:Y:S01]  /*7620*/  F2FP.SATFINITE.E5M2.F32.PACK_AB_MERGE_C R196, R33, R32, R196 ;  /* 0x0000002021c4723e */ /* 0x000fe200048060c4 */
[----:B------:R-:W-:Y:S01]  /*7630*/  FFMA R41, R73, R114, R41 ;  /* 0x0000007249297223 */ /* 0x000fe20000000029 */
[----:B------:R-:W-:Y:S01]  /*7640*/  HADD2.F32 R116, -RZ, R116.H1_H1 ;  /* 0x30000074ff747230 */ /* 0x000fe20000004100 */
[----:B------:R-:W-:Y:S01]  /*7650*/  F2FP.SATFINITE.E5M2.F32.PACK_AB_MERGE_C R197, R43, R38, RZ ;  /* 0x000000262bc5723e */ /* 0x000fe200048060ff */
[C---:B------:R-:W-:Y:S01]  /*7660*/  FMUL R42, R70.reuse, R46 ;  /* 0x0000002e462a7220 */ /* 0x040fe20000400000 */
[C---:B------:R-:W-:Y:S01]  /*7670*/  FMUL R47, R70.reuse, R47 ;  /* 0x0000002f462f7220 */ /* 0x040fe20000400000 */
[--C-:B------:R-:W-:Y:S01]  /*7680*/  HADD2.F32 R119, -RZ, R120.reuse.H0_H0 ;  /* 0x20000078ff777230 */ /* 0x100fe20000004100 */
[----:B------:R-:W-:Y:S01]  /*7690*/  F2FP.SATFINITE.E5M2.F32.PACK_AB_MERGE_C R197, R37, R36, R197 ;  /* 0x0000002425c5723e */ /* 0x000fe200048060c5 */
[C---:B------:R-:W-:Y:S01]  /*76a0*/  FFMA R42, R73.reuse, R115, R42 ;  /* 0x00000073492a7223 */ /* 0x040fe2000000002a */
[C---:B------:R-:W-:Y:S01]  /*76b0*/  FFMA R47, R73.reuse, R116, R47 ;  /* 0x00000074492f7223 */ /* 0x040fe2000000002f */
[----:B------:R-:W-:Y:S01]  /*76c0*/  FFMA R44, R73, R117, R44 ;  /* 0x00000075492c7223 */ /* 0x000fe2000000002c */
[----:B------:R-:W-:Y:S01]  /*76d0*/  ISETP.NE.AND P6, PT, R189, RZ, PT ;  /* 0x000000ffbd00720c */ /* 0x000fe20003fc5270 */
[----:B------:R-:W-:Y:S01]  /*76e0*/  FFMA R45, R73, R118, R45 ;  /* 0x00000076492d7223 */ /* 0x000fe2000000002d */
[----:B------:R-:W-:Y:S01]  /*76f0*/  HADD2.F32 R120, -RZ, R120.H1_H1 ;  /* 0x30000078ff787230 */ /* 0x000fe20000004100 */
[----:B------:R-:W-:Y:S01]  /*7700*/  F2FP.SATFINITE.E5M2.F32.PACK_AB_MERGE_C R198, R47, R42, RZ ;  /* 0x0000002a2fc6723e */ /* 0x000fe200048060ff */
[C---:B------:R-:W-:Y:S01]  /*7710*/  FMUL R46, R70.reuse, R50 ;  /* 0x00000032462e7220 */ /* 0x040fe20000400000 */
[C---:B------:R-:W-:Y:S01]  /*7720*/  FMUL R51, R70.reuse, R51 ;  /* 0x0000003346337220 */ /* 0x040fe20000400000 */
[--C-:B------:R-:W-:Y:S02]  /*7730*/  HADD2.F32 R123, -RZ, R124.reuse.H0_H0 ;  /* 0x2000007cff7b7230 */ /* 0x100fe40000004100 */
[C---:B------:R-:W-:Y:S01]  /*7740*/  FMUL R50, R70.reuse, R54 ;  /* 0x0000003646327220 */ /* 0x040fe20000400000 */
[C---:B------:R-:W-:Y:S01]  /*7750*/  FFMA R46, R73.reuse, R119, R46 ;  /* 0x00000077492e7223 */ /* 0x040fe2000000002e */
[----:B------:R-:W-:Y:S02]  /*7760*/  HADD2.F32 R124, -RZ, R124.H1_H1 ;  /* 0x3000007cff7c7230 */ /* 0x000fe40000004100 */
[C---:B------:R-:W-:Y:S01]  /*7770*/  FFMA R51, R73.reuse, R120, R51 ;  /* 0x0000007849337223 */ /* 0x040fe20000000033 */
[C---:B------:R-:W-:Y:S01]  /*7780*/  FMUL R55, R70.reuse, R55 ;  /* 0x0000003746377220 */ /* 0x040fe20000400000 */
[C---:B------:R-:W-:Y:S01]  /*7790*/  FFMA R48, R73.reuse, R121, R48 ;  /* 0x0000007949307223 */ /* 0x040fe20000000030 */
[C---:B------:R-:W-:Y:S01]  /*77a0*/  FFMA R49, R73.reuse, R122, R49 ;  /* 0x0000007a49317223 */ /* 0x040fe20000000031 */
[--C-:B------:R-:W-:Y:S02]  /*77b0*/  HADD2.F32 R127, -RZ, R128.reuse.H0_H0 ;  /* 0x20000080ff7f7230 */ /* 0x100fe40000004100 */
[C---:B------:R-:W-:Y:S01]  /*77c0*/  FFMA R50, R73.reuse, R123, R50 ;  /* 0x0000007b49327223 */ /* 0x040fe20000000032 */
[----:B------:R-:W-:Y:S02]  /*77d0*/  HADD2.F32 R128, -RZ, R128.H1_H1 ;  /* 0x30000080ff807230 */ /* 0x000fe40000004100 */
[C---:B------:R-:W-:Y:S01]  /*77e0*/  FMUL R54, R70.reuse, R58 ;  /* 0x0000003a46367220 */ /* 0x040fe20000400000 */
        /* <DEDUP_REMOVED lines=16> */
[----:B------:R-:W-:Y:S01]  /*78f0*/  FFMA R63, R73, R132, R63 ;  /* 0x00000084493f7223 */ /* 0x000fe2000000003f */
[----:B------:R-:W-:Y:S01]  /*7900*/  FMUL R67, R70, R67 ;  /* 0x0000004346437220 */ /* 0x000fe20000400000 */
[----:B------:R-:W-:Y:S01]  /*7910*/  F2FP.SATFINITE.E5M2.F32.PACK_AB_MERGE_C R199, R51, R46, RZ ;  /* 0x0000002e33c7723e */ /* 0x000fe200048060ff */
[C---:B------:R-:W-:Y:S01]  /*7920*/  FFMA R60, R73.reuse, R133, R60 ;  /* 0x00000085493c7223 */ /* 0x040fe2000000003c */
[C---:B------:R-:W-:Y:S01]  /*7930*/  FFMA R61, R73.reuse, R134, R61 ;  /* 0x00000086493d7223 */ /* 0x040fe2000000003d */
[C---:B------:R-:W-:Y:S01]  /*7940*/  FFMA R62, R73.reuse, R135, R62 ;  /* 0x00000087493e7223 */ /* 0x040fe2000000003e */
[----:B------:R-:W-:Y:S01]  /*7950*/  FFMA R67, R73, R136, R67 ;  /* 0x0000008849437223 */ /* 0x000fe20000000043 */
[----:B------:R-:W-:Y:S02]  /*7960*/  F2FP.SATFINITE.E5M2.F32.PACK_AB_MERGE_C R198, R41, R40, R198 ;  /* 0x0000002829c6723e */ /* 0x000fe400048060c6 */
[----:B------:R-:W-:Y:S02]  /*7970*/  F2FP.SATFINITE.E5M2.F32.PACK_AB_MERGE_C R199, R45, R44, R199 ;  /* 0x0000002c2dc7723e */ /* 0x000fe400048060c7 */
[----:B------:R-:W-:Y:S02]  /*7980*/  F2FP.SATFINITE.E5M2.F32.PACK_AB_MERGE_C R200, R55, R50, RZ ;  /* 0x0000003237c8723e */ /* 0x000fe400048060ff */
[----:B------:R-:W-:Y:S01]  /*7990*/  F2FP.SATFINITE.E5M2.F32.PACK_AB_MERGE_C R201, R59, R54, RZ ;  /* 0x000000363bc9723e */ /* 0x000fe200048060ff */
[----:B------:R1:W-:Y:S01]  /*79a0*/  STS.128 [R180+0x8020], R196 ;  /* 0x008020c4b4007388 */ /* 0x0003e20000000c00 */
[----:B------:R-:W-:Y:S02]  /*79b0*/  F2FP.SATFINITE.E5M2.F32.PACK_AB_MERGE_C R202, R63, R58, RZ ;  /* 0x0000003a3fca723e */ /* 0x000fe400048060ff */
[----:B------:R-:W-:Y:S02]  /*79c0*/  F2FP.SATFINITE.E5M2.F32.PACK_AB_MERGE_C R203, R67, R62, RZ ;  /* 0x0000003e43cb723e */ /* 0x000fe400048060ff */
[----:B------:R-:W-:Y:S02]  /*79d0*/  F2FP.SATFINITE.E5M2.F32.PACK_AB_MERGE_C R200, R49, R48, R200 ;  /* 0x0000003031c8723e */ /* 0x000fe400048060c8 */
[----:B------:R-:W-:Y:S02]  /*79e0*/  F2FP.SATFINITE.E5M2.F32.PACK_AB_MERGE_C R201, R53, R52, R201 ;  /* 0x0000003435c9723e */ /* 0x000fe400048060c9 */
[----:B------:R-:W-:Y:S02]  /*79f0*/  F2FP.SATFINITE.E5M2.F32.PACK_AB_MERGE_C R202, R57, R56, R202 ;  /* 0x0000003839ca723e */ /* 0x000fe400048060ca */
[----:B------:R-:W-:Y:S02]  /*7a00*/  F2FP.SATFINITE.E5M2.F32.PACK_AB_MERGE_C R203, R61, R60, R203 ;  /* 0x0000003c3dcb723e */ /* 0x000fe400048060cb */
[----:B------:R-:W-:Y:S02]  /*7a10*/  LEA R191, R168, UR44, 0x3 ;  /* 0x0000002ca8bf7c11 */ /* 0x000fe4000f8e18ff */
[----:B------:R-:W-:Y:S01]  /*7a20*/  @P6 SHF.L.U32 R204, R167, 0x1f, RZ ;  /* 0x0000001fa7cc6819 */ /* 0x000fe200000006ff */
[----:B------:R1:W-:Y:S01]  /*7a30*/  STS.128 [R179+0x8010], R200 ;  /* 0x008010c8b3007388 */ /* 0x0003e20000000c00 */
[----:B------:R-:W-:Y:S01]  /*7a40*/  @!PT LDS RZ, [RZ] ;  /* 0x00000000fffff984 */ /* 0x000fe20000000800 */
[----:B------:R-:W-:Y:S01]  /*7a50*/  @!PT LDS RZ, [RZ] ;  /* 0x00000000fffff984 */ /* 0x000fe20000000800 */
[----:B------:R-:W-:Y:S01]  /*7a60*/  @!PT LDS RZ, [RZ] ;  /* 0x00000000fffff984 */ /* 0x000fe20000000800 */
[----:B------:R-:W-:Y:S01]  /*7a70*/  @!PT LDS RZ, [RZ] ;  /* 0x00000000fffff984 */ /* 0x000fe20000000800 */
[----:B------:R2:W-:Y:S07]  /*7a80*/  MEMBAR.ALL.CTA ;  /* 0x0000000000007992 */ /* 0x0005ee0000008000 */
[----:B--2---:R-:W2:Y:S02]  /*7a90*/  FENCE.VIEW.ASYNC.S ;  /* 0x00000000000073c6 */ /* 0x004ea40000000000 */
[----:B--2---:R-:W-:Y:S06]  /*7aa0*/  BAR.SYNC.DEFER_BLOCKING 0x1, 0x80 ;  /* 0x0042000000007b1d */ /* 0x004fec0000010000 */
[----:B------:R-:W-:Y:S05]  /*7ab0*/  @P0 BRA `(.L_x_117) ;  /* 0x0000000000280947 */ /* 0x000fea0003800000 */
[----:B------:R-:W-:Y:S01]  /*7ac0*/  UIADD3 UR4, UPT, UPT, UR44, 0x8200, URZ ;  /* 0x000082002c047890 */ /* 0x000fe2000fffe0ff */
[----:B------:R-:W-:Y:S05]  /*7ad0*/  UMOV UR51, UR36 ;  /* 0x0000002400337c82 */ /* 0x000fea0008000000 */
[----:B------:R-:W-:Y:S01]  /*7ae0*/  MOV R175, UR4 ;  /* 0x0000000400af7c02 */ /* 0x000fe20008000f00 */
[----:B------:R-:W-:Y:S03]  /*7af0*/  UIADD3 UR4, UP0, UPT, UR62, 0x680, URZ ;  /* 0x000006803e047890 */ /* 0x000fe6000ff1e0ff */
[----:B------:R-:W-:Y:S01]  /*7b00*/  R2UR UR48, R175 ;  /* 0x00000000af3072ca */ /* 0x000fe200000e0000 */
[----:B------:R-:W-:Y:S11]  /*7b10*/  UIADD3.X UR5, UPT, UPT, URZ, UR63, URZ, UP0, !UPT ;  /* 0x0000003fff057290 */ /* 0x000ff600087fe4ff */
[----:B------:R-:W-:Y:S01]  /*7b20*/  @!UPT UIADD3 URZ, UPT, UPT, URZ, URZ, URZ ;  /* 0x000000fffffff290 */ /* 0x000fe2000fffe0ff */
[----:B------:R2:W-:Y:S01]  /*7b30*/  UTMASTG.3D [UR48], [UR4] ;  /* 0x00000030040073b5 */ /* 0x0005e20008010000 */
[----:B------:R0:W-:Y:S01]  /*7b40*/  UTMACMDFLUSH ;  /* 0x00000000000079b7 */ /* 0x0001e20000000000 */
[----:B--2---:R-:W-:Y:S04]  /*7b50*/  DEPBAR.LE SB0, 0x1 ;  /* 0x000080400000791a */ /* 0x004fe80000000000 */
.L_x_117:
[----:B------:R-:W-:Y:S05]  /*7b60*/  BSYNC.RECONVERGENT B0 ;  /* 0x0000000000007941 */ /* 0x000fea0003800200 */
.L_x_116:
[----:B------:R-:W-:Y:S06]  /*7b70*/  BAR.SYNC.DEFER_BLOCKING 0x1, 0x80 ;  /* 0x0042000000007b1d */ /* 0x000fec0000010000 */
[----:B------:R-:W2:Y:S01]  /*7b80*/  @P6 SYNCS.PHASECHK.TRANS64.TRYWAIT P0, [R191+URZ+0x50], R204 ;  /* 0x000050ccbf0065a7 */ /* 0x000ea200080011ff */
[----:B------:R-:W-:Y:S01]  /*7b90*/  BSSY B1, `(.L_x_118) ;  /* 0x0000023000017945 */ /* 0x000fe20003800000 */
[----:B--2---:R-:W-:Y:S03]  /*7ba0*/  @P6 SEL R181, RZ, 0x1, !P0 ;  /* 0x00000001ffb56807 */ /* 0x004fe60004000000 */
[----:B------:R-:W-:Y:S05]  /*7bb0*/  @!P6 BRA `(.L_x_119) ;  /* 0x000000000080e947 */ /* 0x000fea0003800000 */
[----:B------:R-:W-:Y:S01]  /*7bc0*/  ISETP.NE.AND P1, PT, R182, RZ, PT ;  /* 0x000000ffb600720c */ /* 0x000fe20003f25270 */
[----:B------:R-:W-:Y:S01]  /*7bd0*/  BSSY B0, `(.L_x_120) ;  /* 0x000000a000007945 */ /* 0x000fe20003800000 */
[----:B------:R-:W-:Y:S11]  /*7be0*/  ISETP.NE.AND P0, PT, R181, RZ, PT ;  /* 0x000000ffb500720c */ /* 0x000ff60003f05270 */
[----:B------:R-:W-:Y:S04]  /*7bf0*/  @P1 IMAD R3, R168, 0x2000, R173 ;  /* 0x00002000a8031824 */ /* 0x000fe800078e02ad */
[C---:B------:R-:W-:Y:S01]  /*7c00*/  @P1 IMAD.IADD R6, R3.reuse, 0x1, R188 ;  /* 0x0000000103061824 */ /* 0x040fe200078e02bc */
[----:B------:R-:W-:Y:S03]  /*7c10*/  @P1 IADD3 R4, PT, PT, R3, R190, RZ ;  /* 0x000000be03041210 */ /* 0x000fe60007ffe0ff */
[----:B------:R-:W-:Y:S01]  /*7c20*/  @P1 IMAD.IADD R2, R183, 0x1, R6 ;  /* 0x00000001b7021824 */ /* 0x000fe200078e0206 */
[----:B------:R-:W-:Y:S06]  /*7c30*/  @P0 BRA `(.L_x_121) ;  /* 0x00000000000c0947 */ /* 0x000fec0003800000 */
[----:B------:R-:W-:Y:S04]  /*7c40*/  SHF.L.U32 R0, R167, 0x1f, RZ ;  /* 0x0000001fa7007819 */ /* 0x000fe800000006ff */
[----:B------:R-:W2:Y:S02]  /*7c50*/  SYNCS.PHASECHK.TRANS64.TRYWAIT P0, [R191+URZ+0x50], R0 ;  /* 0x00005000bf0075a7 */ /* 0x000ea400080011ff */
[----:B--2---:R-:W-:Y:S05]  /*7c60*/  @!P0 BRA `(.L_x_122) ;  /* 0x0000004c003c8947 */ /* 0x004fea0003800000 */
.L_x_121:
[----:B------:R-:W-:Y:S05]  /*7c70*/  BSYNC B0 ;  /* 0x0000000000007941 */ /* 0x000fea0003800000 */
.L_x_120:
[----:B------:R-:W-:Y:S01]  /*7c80*/  ISETP.NE.AND P0, PT, R182, RZ, PT ;  /* 0x000000ffb600720c */ /* 0x000fe20003f05270 */
[----:B--2---:R-:W-:Y:S02]  /*7c90*/  VIADD R191, R191, 0x70 ;  /* 0x00000070bfbf7836 */ /* 0x004fe40000000000 */
[----:B------:R-:W-:Y:S02]  /*7ca0*/  IMAD.U32 R0, RZ, RZ, UR45 ;  /* 0x0000002dff007e24 */ /* 0x000fe4000f8e00ff */
[----:B------:R-:W-:Y:S03]  /*7cb0*/  VIADD R168, R168, 0x1 ;  /* 0x00000001a8a87836 */ /* 0x000fe60000000000 */
[----:B------:R-:W-:Y:S05]  /*7cc0*/  PRMT R0, R0, 0x654, R191 ;  /* 0x0000065400007816 */ /* 0x000fea00000000bf */
[----:B------:R2:W3:Y:S04]  /*7cd0*/  @P0 LDS.128 R140, [R3] ;  /* 0x00000000038c0984 */ /* 0x0004e80000000c00 */
[----:B------:R2:W4:Y:S04]  /*7ce0*/  @P0 LDS.128 R148, [R4+0x20] ;  /* 0x0000200004940984 */ /* 0x0005280000000c00 */
        /* <DEDUP_REMOVED lines=12> */
[----:B--234-:R-:W-:Y:S02]  /*7db0*/  LOP3.LUT R167, R167, R0, RZ, 0x3c, !PT ;  /* 0x00000000a7a77212 */ /* 0x01cfe400078e3cff */
.L_x_119:
[----:B------:R-:W-:Y:S05]  /*7dc0*/  BSYNC B1 ;  /* 0x0000000000017941 */ /* 0x000fea0003800000 */
.L_x_118:
[----:B------:R-:W-:Y:S01]  /*7dd0*/  VIADD R0, R71, 0x40 ;  /* 0x0000004047007836 */ /* 0x000fe20000000000 */
[----:B------:R-:W-:Y:S04]  /*7de0*/  BSSY.RECONVERGENT B6, `(.L_x_123) ;  /* 0x0000015000067945 */ /* 0x000fe80003800200 */
[----:B------:R-:W-:Y:S04]  /*7df0*/  SHF.R.U32.HI R0, RZ, 0x15, R0 ;  /* 0x00000015ff007819 */ /* 0x000fe80000011600 */
[----:B------:R-:W-:Y:S11]  /*7e00*/  LOP3.LUT P0, RZ, R0, 0x3, R159, 0x48, !PT ;  /* 0x0000000300ff7812 */ /* 0x000ff6000780489f */
[----:B------:R-:W-:Y:S02]  /*7e10*/  @!UPT UIADD3 URZ, UPT, UPT, URZ, URZ, URZ ;  /* 0x000000fffffff290 */ /* 0x000fe4000fffe0ff */
        /* <DEDUP_REMOVED lines=8> */
[----:B------:R-:W5:Y:S01]  /*7ea0*/  LDCU.64 UR4, c[0x4][0x18] ;  /* 0x01000300ff0477ac */ /* 0x000f620008000a00 */
[----:B--2---:R-:W-:Y:S01]  /*7eb0*/  MOV R5, UR9 ;  /* 0x0000000900057c02 */ /* 0x004fe20008000f00 */
[----:B------:R-:W-:Y:S01]  /*7ec0*/  IMAD.U32 R4, RZ, RZ, UR8 ;  /* 0x00000008ff047e24 */ /* 0x000fe2000f8e00ff */
[----:B---3--:R-:W-:Y:S01]  /*7ed0*/  MOV R7, UR7 ;  /* 0x0000000700077c02 */ /* 0x008fe20008000f00 */
[----:B------:R-:W-:Y:S01]  /*7ee0*/  IMAD.U32 R6, RZ, RZ, UR6 ;  /* 0x00000006ff067e24 */ /* 0x000fe2000f8e00ff */
[----:B-----5:R-:W-:Y:S01]  /*7ef0*/  MOV R11, UR5 ;  /* 0x00000005000b7c02 */ /* 0x020fe20008000f00 */
[----:B------:R-:W-:Y:S02]  /*7f00*/  IMAD.U32 R10, RZ, RZ, UR4 ;  /* 0x00000004ff0a7e24 */ /* 0x000fe4000f8e00ff */
[----:B------:R-:W-:Y:S07]  /*7f10*/  LEPC R20, `(.L_x_124) ;  /* 0x000000001014794e */ /* 0x000fee0000000000 */
[----:B-1--4-:R-:W-:Y:S05]  /*7f20*/  CALL.ABS.NOINC R2 ;  /* 0x0000000002007343 */ /* 0x012fea0003c00000 */
.L_x_124:
[----:B------:R-:W-:Y:S05]  /*7f30*/  BSYNC.RECONVERGENT B6 ;  /* 0x0000000000067941 */ /* 0x000fea0003800200 */
.L_x_123:
[----:B------:R-:W-:Y:S01]  /*7f40*/  F2FP.F16.E5M2.UNPACK_B R4, R141 ;  /* 0x0000008dff04723e */ /* 0x000fe200020004ff */
[----:B------:R-:W-:Y:S05]  /*7f50*/  WARPSYNC.ALL ;  /* 0x0000000000007948 */ /* 0x000fea0003800000 */
[----:B------:R-:W-:Y:S01]  /*7f60*/  R2UR UR4, R71 ;  /* 0x00000000470472ca */ /* 0x000fe200000e0000 */
[--C-:B------:R-:W-:Y:S01]  /*7f70*/  HADD2.F32 R78, -RZ, R4.reuse.H0_H0 ;  /* 0x20000004ff4e7230 */ /* 0x100fe20000004100 */
[-C--:B------:R-:W-:Y:S01]  /*7f80*/  F2FP.F16.E5M2.UNPACK_B R0, R140.reuse ;  /* 0x0000008cff00723e */ /* 0x080fe200020004ff */
[----:B------:R-:W-:Y:S01]  /*7f90*/  HADD2.F32 R75, -RZ, R4.H1_H1 ;  /* 0x30000004ff4b7230 */ /* 0x000fe20000004100 */
[----:B------:R-:W-:Y:S01]  /*7fa0*/  F2FP.F16.E5M2.UNPACK_B R4, R143 ;  /* 0x0000008fff04723e */ /* 0x000fe200020004ff */
[----:B------:R-:W-:Y:S01]  /*7fb0*/  BSSY.RECONVERGENT B0, `(.L_x_125) ;  /* 0x0000116000007945 */ /* 0x000fe20003800200 */
[----:B------:R-:W-:Y:S01]  /*7fc0*/  F2FP.F16.E5M2.UNPACK_B R3, R140.H1 ;  /* 0x0000008cff03723e */ /* 0x000fe200030004ff */
[--C-:B------:R-:W-:Y:S01]  /*7fd0*/  HADD2.F32 R2, -RZ, R0.reuse.H0_H0 ;  /* 0x20000000ff027230 */ /* 0x100fe20000004100 */
[----:B-1----:R-:W-:Y:S01]  /*7fe0*/  F2FP.F16.E5M2.UNPACK_B R127, R154 ;  /* 0x0000009aff7f723e */ /* 0x002fe200020004ff */
[----:B------:R-:W-:Y:S01]  /*7ff0*/  HADD2.F32 R72, -RZ, R0.H1_H1 ;  /* 0x30000000ff487230 */ /* 0x000fe20000004100 */
[----:B------:R-:W-:Y:S01]  /*8000*/  F2FP.F16.E5M2.UNPACK_B R0, R141.H1 ;  /* 0x0000008dff00723e */ /* 0x000fe200030004ff */
[--C-:B------:R-:W-:Y:S01]  /*8010*/  HADD2.F32 R74, -RZ, R3.reuse.H0_H0 ;  /* 0x20000003ff4a7230 */ /* 0x100fe20000004100 */
[----:B------:R-:W-:Y:S01]  /*8020*/  F2FP.F16.E5M2.UNPACK_B R117, R151.H1 ;  /* 0x00000097ff75723e */ /* 0x000fe200030004ff */
[----:B------:R-:W-:Y:S01]  /*8030*/  HADD2.F32 R76, -RZ, R3.H1_H1 ;  /* 0x30000003ff4c7230 */ /* 0x000fe20000004100 */
[-C--:B------:R-:W-:Y:S01]  /*8040*/  F2FP.F16.E5M2.UNPACK_B R3, R142.reuse ;  /* 0x0000008eff03723e */ /* 0x080fe200020004ff */
[--C-:B------:R-:W-:Y:S01]  /*8050*/  HADD2.F32 R80, -RZ, R0.reuse.H0_H0 ;  /* 0x20000000ff507230 */ /* 0x100fe20000004100 */
[----:B------:R-:W-:Y:S01]  /*8060*/  ISETP.NE.AND P0, PT, R176, RZ, PT ;  /* 0x000000ffb000720c */ /* 0x000fe20003f05270 */
[----:B------:R-:W-:Y:S01]  /*8070*/  HADD2.F32 R77, -RZ, R0.H1_H1 ;  /* 0x30000000ff4d7230 */ /* 0x000fe20000004100 */
[----:B------:R-:W-:Y:S01]  /*8080*/  F2FP.F16.E5M2.UNPACK_B R0, R142.H1 ;  /* 0x0000008eff00723e */ /* 0x000fe200030004ff */
[--C-:B------:R-:W-:Y:S01]  /*8090*/  HADD2.F32 R82, -RZ, R3.reuse.H0_H0 ;  /* 0x20000003ff527230 */ /* 0x100fe20000004100 */
[----:B------:R-:W-:Y:S01]  /*80a0*/  ISETP.NE.AND P6, PT, R189, RZ, PT ;  /* 0x000000ffbd00720c */ /* 0x000fe20003fc5270 */
[----:B------:R-:W-:Y:S01]  /*80b0*/  HADD2.F32 R79, -RZ, R3.H1_H1 ;  /* 0x30000003ff4f7230 */ /* 0x000fe20000004100 */
[----:B------:R-:W-:Y:S01]  /*80c0*/  F2FP.F16.E5M2.UNPACK_B R3, R143.H1 ;  /* 0x0000008fff03723e */ /* 0x000fe200030004ff */
[--C-:B------:R-:W-:Y:S02]  /*80d0*/  HADD2.F32 R84, -RZ, R0.reuse.H0_H0 ;  /* 0x20000000ff547230 */ /* 0x100fe40000004100 */
[----:B------:R-:W-:Y:S01]  /*80e0*/  HADD2.F32 R81, -RZ, R0.H1_H1 ;  /* 0x30000000ff517230 */ /* 0x000fe20000004100 */
[-C--:B------:R-:W-:Y:S01]  /*80f0*/  F2FP.F16.E5M2.UNPACK_B R0, R144.reuse ;  /* 0x00000090ff00723e */ /* 0x080fe200020004ff */
[--C-:B------:R-:W-:Y:S02]  /*8100*/  HADD2.F32 R86, -RZ, R4.reuse.H0_H0 ;  /* 0x20000004ff567230 */ /* 0x100fe40000004100 */
[----:B------:R-:W-:Y:S01]  /*8110*/  HADD2.F32 R83, -RZ, R4.H1_H1 ;  /* 0x30000004ff537230 */ /* 0x000fe20000004100 */
[-C--:B------:R-:W-:Y:S01]  /*8120*/  F2FP.F16.E5M2.UNPACK_B R4, R145.reuse ;  /* 0x00000091ff04723e */ /* 0x080fe200020004ff */
[--C-:B------:R-:W-:Y:S02]  /*8130*/  HADD2.F32 R90, -RZ, R0.reuse.H0_H0 ;  /* 0x20000000ff5a7230 */ /* 0x100fe40000004100 */
[----:B------:R-:W-:Y:S01]  /*8140*/  HADD2.F32 R87, -RZ, R0.H1_H1 ;  /* 0x30000000ff577230 */ /* 0x000fe20000004100 */
[----:B------:R-:W-:Y:S01]  /*8150*/  F2FP.F16.E5M2.UNPACK_B R0, R145.H1 ;  /* 0x00000091ff00723e */ /* 0x000fe200030004ff */
[--C-:B------:R-:W-:Y:S02]  /*8160*/  HADD2.F32 R88, -RZ, R3.reuse.H0_H0 ;  /* 0x20000003ff587230 */ /* 0x100fe40000004100 */
[----:B------:R-:W-:Y:S01]  /*8170*/  HADD2.F32 R85, -RZ, R3.H1_H1 ;  /* 0x30000003ff557230 */ /* 0x000fe20000004100 */
[----:B------:R-:W-:Y:S01]  /*8180*/  F2FP.F16.E5M2.UNPACK_B R3, R144.H1 ;  /* 0x00000090ff03723e */ /* 0x000fe200030004ff */
[--C-:B------:R-:W-:Y:S02]  /*8190*/  HADD2.F32 R96, -RZ, R0.reuse.H0_H0 ;  /* 0x20000000ff607230 */ /* 0x100fe40000004100 */
[----:B------:R-:W-:Y:S01]  /*81a0*/  HADD2.F32 R93, -RZ, R0.H1_H1 ;  /* 0x30000000ff5d7230 */ /* 0x000fe20000004100 */
[-C--:B------:R-:W-:Y:S01]  /*81b0*/  F2FP.F16.E5M2.UNPACK_B R0, R146.reuse.H1 ;  /* 0x00000092ff00723e */ /* 0x080fe200030004ff */
[--C-:B------:R-:W-:Y:S02]  /*81c0*/  HADD2.F32 R94, -RZ, R4.reuse.H0_H0 ;  /* 0x20000004ff5e7230 */ /* 0x100fe40000004100 */
[----:B------:R-:W-:Y:S01]  /*81d0*/  HADD2.F32 R91, -RZ, R4.H1_H1 ;  /* 0x30000004ff5b7230 */ /* 0x000fe20000004100 */
[----:B------:R-:W-:Y:S01]  /*81e0*/  F2FP.F16.E5M2.UNPACK_B R4, R147 ;  /* 0x00000093ff04723e */ /* 0x000fe200020004ff */
[--C-:B------:R-:W-:Y:S02]  /*81f0*/  HADD2.F32 R92, -RZ, R3.reuse.H0_H0 ;  /* 0x20000003ff5c7230 */ /* 0x100fe40000004100 */
[----:B------:R-:W-:Y:S01]  /*8200*/  HADD2.F32 R89, -RZ, R3.H1_H1 ;  /* 0x30000003ff597230 */ /* 0x000fe20000004100 */
[----:B------:R-:W-:Y:S01]  /*8210*/  F2FP.F16.E5M2.UNPACK_B R3, R146 ;  /* 0x00000092ff03723e */ /* 0x000fe200020004ff */
[--C-:B------:R-:W-:Y:S02]  /*8220*/  HADD2.F32 R100, -RZ, R0.reuse.H0_H0 ;  /* 0x20000000ff647230 */ /* 0x100fe40000004100 */
[----:B------:R-:W-:Y:S01]  /*8230*/  HADD2.F32 R97, -RZ, R0.H1_H1 ;  /* 0x30000000ff617230 */ /* 0x000fe20000004100 */
[-C--:B------:R-:W-:Y:S01]  /*8240*/  F2FP.F16.E5M2.UNPACK_B R0, R148.reuse ;  /* 0x00000094ff00723e */ /* 0x080fe200020004ff */
[--C-:B------:R-:W-:Y:S02]  /*8250*/  HADD2.F32 R102, -RZ, R4.reuse.H0_H0 ;  /* 0x20000004ff667230 */ /* 0x100fe40000004100 */
[----:B------:R-:W-:Y:S01]  /*8260*/  HADD2.F32 R99, -RZ, R4.H1_H1 ;  /* 0x30000004ff637230 */ /* 0x000fe20000004100 */
[----:B------:R-:W-:Y:S01]  /*8270*/  F2FP.F16.E5M2.UNPACK_B R4, R149 ;  /* 0x00000095ff04723e */ /* 0x000fe200020004ff */
[--C-:B------:R-:W-:Y:S02]  /*8280*/  HADD2.F32 R98, -RZ, R3.reuse.H0_H0 ;  /* 0x20000003ff627230 */ /* 0x100fe40000004100 */
[----:B------:R-:W-:Y:S01]  /*8290*/  HADD2.F32 R95, -RZ, R3.H1_H1 ;  /* 0x30000003ff5f7230 */ /* 0x000fe20000004100 */
[----:B------:R-:W-:Y:S01]  /*82a0*/  F2FP.F16.E5M2.UNPACK_B R3, R147.H1 ;  /* 0x00000093ff03723e */ /* 0x000fe200030004ff */
[--C-:B------:R-:W-:Y:S02]  /*82b0*/  HADD2.F32 R106, -RZ, R0.reuse.H0_H0 ;  /* 0x20000000ff6a7230 */ /* 0x100fe40000004100 */
[----:B------:R-:W-:Y:S01]  /*82c0*/  HADD2.F32 R103, -RZ, R0.H1_H1 ;  /* 0x30000000ff677230 */ /* 0x000fe20000004100 */
[----:B------:R-:W-:Y:S01]  /*82d0*/  F2FP.F16.E5M2.UNPACK_B R0, R148.H1 ;  /* 0x00000094ff00723e */ /* 0x000fe200030004ff */
[--C-:B------:R-:W-:Y:S02]  /*82e0*/  HADD2.F32 R110, -RZ, R4.reuse.H0_H0 ;  /* 0x20000004ff6e7230 */ /* 0x100fe40000004100 */
[----:B------:R-:W-:Y:S02]  /*82f0*/  HADD2.F32 R107, -RZ, R4.H1_H1 ;  /* 0x30000004ff6b7230 */ /* 0x000fe40000004100 */
[--C-:B------:R-:W-:Y:S01]  /*8300*/  HADD2.F32 R104, -RZ, R3.reuse.H0_H0 ;  /* 0x20000003ff687230 */ /* 0x100fe20000004100 */
[----:B------:R-:W1:Y:S01]  /*8310*/  LDTM.x64 R4, tmem[UR4+0x40] ;  /* 0x00004004000479ee */ /* 0x000e620008340000 */
[----:B------:R-:W-:Y:S01]  /*8320*/  HADD2.F32 R101, -RZ, R3.H1_H1 ;  /* 0x30000003ff657230 */ /* 0x000fe20000004100 */
[----:B------:R-:W-:Y:S01]  /*8330*/  F2FP.F16.E5M2.UNPACK_B R3, R149.H1 ;  /* 0x00000095ff03723e */ /* 0x000fe200030004ff */
        /* <DEDUP_REMOVED lines=14> */
[----:B------:R-:W-:Y:S01]  /*8420*/  F2FP.F16.E5M2.UNPACK_B R0, R152.H1 ;  /* 0x00000098ff00723e */ /* 0x000fe200030004ff */
[--C-:B------:R-:W-:Y:S02]  /*8430*/  HADD2.F32 R122, -RZ, R3.reuse.H0_H0 ;  /* 0x20000003ff7a7230 */ /* 0x100fe40000004100 */
[C---:B-1----:R-:W-:Y:S01]  /*8440*/  FMUL R7, R70.reuse, R7 ;  /* 0x0000000746077220 */ /* 0x042fe20000400000 */
        /* <DEDUP_REMOVED lines=10> */
[C---:B------:R-:W-:Y:S01]  /*84f0*/  FMUL R0, R70.reuse, R4 ;  /* 0x0000000446007220 */ /* 0x040fe20000400000 */
[--C-:B------:R-:W-:Y:S01]  /*8500*/  HADD2.F32 R130, -RZ, R127.reuse.H0_H0 ;  /* 0x2000007fff827230 */ /* 0x100fe20000004100 */
[----:B------:R-:W-:Y:S01]  /*8510*/  F2FP.F16.E5M2.UNPACK_B R4, R155 ;  /* 0x0000009bff04723e */ /* 0x000fe200020004ff */
[----:B------:R-:W-:Y:S02]  /*8520*/  HADD2.F32 R127, -RZ, R127.H1_H1 ;  /* 0x3000007fff7f7230 */ /* 0x000fe40000004100 */
[C---:B------:R-:W-:Y:S01]  /*8530*/  FFMA R0, R73.reuse, R2, R0 ;  /* 0x0000000249007223 */ /* 0x040fe20000000000 */
[C---:B------:R-:W-:Y:S01]  /*8540*/  FMUL R2, R70.reuse, R5 ;  /* 0x0000000546027220 */ /* 0x040fe20000400000 */
[--C-:B------:R-:W-:Y:S01]  /*8550*/  HADD2.F32 R132, -RZ, R3.reuse.H0_H0 ;  /* 0x20000003ff847230 */ /* 0x100fe20000004100 */
[----:B------:R-:W-:Y:S01]  /*8560*/  F2FP.F16.E5M2.UNPACK_B R5, R155.H1 ;  /* 0x0000009bff05723e */ /* 0x000fe200030004ff */
[----:B------:R-:W-:Y:S02]  /*8570*/  HADD2.F32 R129, -RZ, R3.H1_H1 ;  /* 0x30000003ff817230 */ /* 0x000fe40000004100 */
[C---:B------:R-:W-:Y:S01]  /*8580*/  FFMA R2, R73.reuse, R72, R2 ;  /* 0x0000004849027223 */ /* 0x040fe20000000002 */
[--C-:B------:R-:W-:Y:S02]  /*8590*/  HADD2.F32 R72, -RZ, R4.reuse.H0_H0 ;  /* 0x20000004ff487230 */ /* 0x100fe40000004100 */
[C---:B------:R-:W-:Y:S01]  /*85a0*/  FMUL R3, R70.reuse, R6 ;  /* 0x0000000646037220 */ /* 0x040fe20000400000 */
[----:B------:R-:W-:Y:S02]  /*85b0*/  HADD2.F32 R131, -RZ, R4.H1_H1 ;  /* 0x30000004ff837230 */ /* 0x000fe40000004100 */
[C---:B------:R-:W-:Y:S01]  /*85c0*/  FMUL R4, R70.reuse, R9 ;  /* 0x0000000946047220 */ /* 0x040fe20000400000 */
[--C-:B------:R-:W-:Y:S02]  /*85d0*/  HADD2.F32 R133, -RZ, R5.reuse.H1_H1 ;  /* 0x30000005ff857230 */ /* 0x100fe40000004100 */
[C---:B------:R-:W-:Y:S01]  /*85e0*/  FFMA R3, R73.reuse, R74, R3 ;  /* 0x0000004a49037223 */ /* 0x040fe20000000003 */
[----:B------:R-:W-:Y:S01]  /*85f0*/  FFMA R7, R73, R76, R7 ;  /* 0x0000004c49077223 */ /* 0x000fe20000000007 */
[----:B------:R-:W-:Y:S02]  /*8600*/  HADD2.F32 R74, -RZ, R5.H0_H0 ;  /* 0x20000005ff4a7230 */ /* 0x000fe40000004100 */
[C---:B------:R-:W-:Y:S01]  /*8610*/  FMUL R5, R70.reuse, R10 ;  /* 0x0000000a46057220 */ /* 0x040fe20000400000 */
[C---:B------:R-:W-:Y:S01]  /*8620*/  FMUL R6, R70.reuse, R11 ;  /* 0x0000000b46067220 */ /* 0x040fe20000400000 */
[C---:B------:R-:W-:Y:S01]  /*8630*/  FMUL R11, R70.reuse, R16 ;  /* 0x00000010460b7220 */ /* 0x040fe20000400000 */
[----:B------:R-:W-:Y:S01]  /*8640*/  F2FP.SATFINITE.E5M2.F32.PACK_AB_MERGE_C R135, R7, R3, RZ ;  /* 0x000000030787723e */ /* 0x000fe200048060ff */
[C---:B------:R-:W-:Y:S01]  /*8650*/  FMUL R3, R70.reuse, R8 ;  /* 0x0000000846037220 */ /* 0x040fe20000400000 */
[C---:B------:R-:W-:Y:S01]  /*8660*/  FMUL R7, R70.reuse, R12 ;  /* 0x0000000c46077220 */ /* 0x040fe20000400000 */
[C---:B------:R-:W-:Y:S01]  /*8670*/  FMUL R8, R70.reuse, R13 ;  /* 0x0000000d46087220 */ /* 0x040fe20000400000 */
[C---:B------:R-:W-:Y:S01]  /*8680*/  FMUL R12, R70.reuse, R17 ;  /* 0x00000011460c7220 */ /* 0x040fe20000400000 */
[C---:B------:R-:W-:Y:S01]  /*8690*/  FFMA R3, R73.reuse, R78, R3 ;  /* 0x0000004e49037223 */ /* 0x040fe20000000003 */
[C---:B------:R-:W-:Y:S01]  /*86a0*/  FFMA R4, R73.reuse, R75, R4 ;  /* 0x0000004b49047223 */ /* 0x040fe20000000004 */
[C---:B------:R-:W-:Y:S01]  /*86b0*/  FFMA R5, R73.reuse, R80, R5 ;  /* 0x0000005049057223 */ /* 0x040fe20000000005 */
[C---:B------:R-:W-:Y:S01]  /*86c0*/  FFMA R6, R73.reuse, R77, R6 ;  /* 0x0000004d49067223 */ /* 0x040fe20000000006 */
[C---:B------:R-:W-:Y:S01]  /*86d0*/  FFMA R7, R73.reuse, R82, R7 ;  /* 0x0000005249077223 */ /* 0x040fe20000000007 */
[C---:B------:R-:W-:Y:S01]  /*86e0*/  FFMA R8, R73.reuse, R79, R8 ;  /* 0x0000004f49087223 */ /* 0x040fe20000000008 */
[C---:B------:R-:W-:Y:S01]  /*86f0*/  FMUL R16, R70.reuse, R21 ;  /* 0x0000001546107220 */ /* 0x040fe20000400000 */
[----:B------:R-:W-:Y:S01]  /*8700*/  FMUL R9, R70, R14 ;  /* 0x0000000e46097220 */ /* 0x000fe20000400000 */
[----:B------:R-:W-:Y:S01]  /*8710*/  F2FP.SATFINITE.E5M2.F32.PACK_AB_MERGE_C R5, R6, R5, RZ ;  /* 0x000000050605723e */ /* 0x000fe200048060ff */
[C---:B------:R-:W-:Y:S01]  /*8720*/  FMUL R10, R70.reuse, R15 ;  /* 0x0000000f460a7220 */ /* 0x040fe20000400000 */
[C---:B------:R-:W-:Y:S01]  /*8730*/  FMUL R15, R70.reuse, R20 ;  /* 0x00000014460f7220 */ /* 0x040fe20000400000 */
[C---:B------:R-:W-:Y:S01]  /*8740*/  FFMA R9, R73.reuse, R84, R9 ;  /* 0x0000005449097223 */ /* 0x040fe20000000009 */
[C---:B------:R-:W-:Y:S01]  /*8750*/  FMUL R20, R70.reuse, R25 ;  /* 0x0000001946147220 */ /* 0x040fe20000400000 */
[C---:B------:R-:W-:Y:S01]  /*8760*/  FFMA R10, R73.reuse, R81, R10 ;  /* 0x00000051490a7223 */ /* 0x040fe2000000000a */
[C---:B------:R-:W-:Y:S01]  /*8770*/  FFMA R11, R73.reuse, R86, R11 ;  /* 0x00000056490b7223 */ /* 0x040fe2000000000b */
[C---:B------:R-:W-:Y:S01]  /*8780*/  FFMA R12, R73.reuse, R83, R12 ;  /* 0x00000053490c7223 */ /* 0x040fe2000000000c */
[C---:B------:R-:W-:Y:S01]  /*8790*/  FMUL R13, R70.reuse, R18 ;  /* 0x00000012460d7220 */ /* 0x040fe20000400000 */
[----:B------:R-:W-:Y:S01]  /*87a0*/  FMUL R14, R70, R19 ;  /* 0x00000013460e7220 */ /* 0x000fe20000400000 */
[----:B------:R-:W-:Y:S01]  /*87b0*/  F2FP.SATFINITE.E5M2.F32.PACK_AB_MERGE_C R9, R10, R9, RZ ;  /* 0x000000090a09723e */ /* 0x000fe200048060ff */
[C---:B------:R-:W-:Y:S01]  /*87c0*/  FMUL R19, R70.reuse, R24 ;  /* 0x0000001846137220 */ /* 0x040fe20000400000 */
        /* <DEDUP_REMOVED lines=17> */
[----:B------:R-:W-:Y:S01]  /*88e0*/  FMUL R27, R70, R32 ;  /* 0x00000020461b7220 */ /* 0x000fe20000400000 */
[C---:B------:R-:W-:Y:S01]  /*88f0*/  FFMA R21, R73.reuse, R96, R21 ;  /* 0x0000006049157223 */ /* 0x040fe20000000015 */
[C---:B------:R-:W-:Y:S01]  /*8900*/  FFMA R22, R73.reuse, R93, R22 ;  /* 0x0000005d49167223 */ /* 0x040fe20000000016 */
[----:B------:R-:W-:Y:S01]  /*8910*/  F2FP.SATFINITE.E5M2.F32.PACK_AB_MERGE_C R16, R16, R15, R17 ;  /* 0x0000000f1010723e */ /* 0x000fe20004806011 */
[C---:B------:R-:W-:Y:S01]  /*8920*/  FFMA R23, R73.reuse, R98, R23 ;  /* 0x0000006249177223 */ /* 0x040fe20000000017 */
[C---:B------:R-:W-:Y:S01]  /*8930*/  FFMA R24, R73.reuse, R95, R24 ;  /* 0x0000005f49187223 */ /* 0x040fe20000000018 */
[----:B------:R-:W-:Y:S01]  /*8940*/  FMUL R32, R70, R37 ;  /* 0x0000002546207220 */ /* 0x000fe20000400000 */
[----:B------:R-:W-:Y:S01]  /*8950*/  F2FP.SATFINITE.E5M2.F32.PACK_AB_MERGE_C R21, R22, R21, RZ ;  /* 0x000000151615723e */ /* 0x000fe200048060ff */
[C---:B------:R-:W-:Y:S01]  /*8960*/  FMUL R25, R70.reuse, R30 ;  /* 0x0000001e46197220 */ /* 0x040fe20000400000 */
[C---:B------:R-:W-:Y:S01]  /*8970*/  FMUL R26, R70.reuse, R31 ;  /* 0x0000001f461a7220 */ /* 0x040fe20000400000 */
[----:B------:R-:W-:Y:S01]  /*8980*/  FMUL R31, R70, R36 ;  /* 0x00000024461f7220 */ /* 0x000fe20000400000 */
[----:B------:R-:W-:Y:S01]  /*8990*/  F2FP.SATFINITE.E5M2.F32.PACK_AB_MERGE_C R17, R20, R19, R21 ;  /* 0x000000131411723e */ /* 0x000fe20004806015 */
        /* <DEDUP_REMOVED lines=8> */
[----:B------:R-:W-:Y:S01]  /*8a20*/  FMUL R35, R70, R40 ;  /* 0x0000002846237220 */ /* 0x000fe20000400000 */
[C---:B------:R-:W-:Y:S01]  /*8a30*/  FFMA R29, R73.reuse, R104, R29 ;  /* 0x00000068491d7223 */ /* 0x040fe2000000001d */
[----:B------:R-:W-:Y:S01]  /*8a40*/  F2FP.SATFINITE.E5M2.F32.PACK_AB_MERGE_C R18, R24, R23, R18 ;  /* 0x000000171812723e */ /* 0x000fe20004806012 */
        /* <DEDUP_REMOVED lines=22> */
[C---:B------:R-:W-:Y:S01]  /*8bb0*/  FMUL R41, R70.reuse, R46 ;  /* 0x0000002e46297220 */ /* 0x040fe20000400000 */
[C---:B------:R-:W-:Y:S01]  /*8bc0*/  FMUL R42, R70.reuse, R47 ;  /* 0x0000002f462a7220 */ /* 0x040fe20000400000 */
        /* <DEDUP_REMOVED lines=8> */
[C---:B------:R-:W-:Y:S01]  /*8c50*/  FMUL R47, R70.reuse, R52 ;  /* 0x00000034462f7220 */ /* 0x040fe20000400000 */
[C---:B------:R-:W-:Y:S01]  /*8c60*/  FFMA R44, R73.reuse, R115, R44 ;  /* 0x00000073492c7223 */ /* 0x040fe2000000002c */
[C---:B------:R-:W-:Y:S01]  /*8c70*/  FMUL R48, R70.reuse, R53 ;  /* 0x0000003546307220 */ /* 0x040fe20000400000 */
        /* <DEDUP_REMOVED lines=8> */
[C---:B------:R-:W-:Y:S01]  /*8d00*/  FFMA R45, R73.reuse, R120, R45 ;  /* 0x00000078492d7223 */ /* 0x040fe2000000002d */
[C---:B------:R-:W-:Y:S01]  /*8d10*/  FMUL R59, R70.reuse, R64 ;  /* 0x00000040463b7220 */ /* 0x040fe20000400000 */
[C---:B------:R-:W-:Y:S01]  /*8d20*/  FMUL R60, R70.reuse, R65 ;  /* 0x00000041463c7220 */ /* 0x040fe20000400000 */
[C---:B------:R-:W-:Y:S01]  /*8d30*/  FMUL R61, R70.reuse, R66 ;  /* 0x00000042463d7220 */ /* 0x040fe20000400000 */
[----:B------:R-:W-:Y:S01]  /*8d40*/  FMUL R62, R70, R67 ;  /* 0x00000043463e7220 */ /* 0x000fe20000400000 */
[C---:B------:R-:W-:Y:S01]  /*8d50*/  FFMA R46, R73.reuse, R117, R46 ;  /* 0x00000075492e7223 */ /* 0x040fe2000000002e */
[----:B------:R-:W-:Y:S01]  /*8d60*/  F2FP.SATFINITE.E5M2.F32.PACK_AB_MERGE_C R64, R2, R0, R135 ;  /* 0x000000000240723e */ /* 0x000fe20004806087 */
[C---:B------:R-:W-:Y:S01]  /*8d70*/  FFMA R47, R73.reuse, R122, R47 ;  /* 0x0000007a492f7223 */ /* 0x040fe2000000002f */
[----:B------:R-:W-:Y:S01]  /*8d80*/  F2FP.SATFINITE.E5M2.F32.PACK_AB_MERGE_C R65, R4, R3, R5 ;  /* 0x000000030441723e */ /* 0x000fe20004806005 */
[C---:B------:R-:W-:Y:S01]  /*8d90*/  FFMA R48, R73.reuse, R119, R48 ;  /* 0x0000007749307223 */ /* 0x040fe20000000030 */
[----:B------:R-:W-:Y:S01]  /*8da0*/  F2FP.SATFINITE.E5M2.F32.PACK_AB_MERGE_C R66, R8, R7, R9 ;  /* 0x000000070842723e */ /* 0x000fe20004806009 */
[C---:B------:R-:W-:Y:S01]  /*8db0*/  FFMA R49, R73.reuse, R124, R49 ;  /* 0x0000007c49317223 */ /* 0x040fe20000000031 */
[----:B------:R-:W-:Y:S01]  /*8dc0*/  F2FP.SATFINITE.E5M2.F32.PACK_AB_MERGE_C R67, R12, R11, R13 ;  /* 0x0000000b0c43723e */ /* 0x000fe2000480600d */
[----:B------:R-:W-:Y:S01]  /*8dd0*/  FMUL R53, R70, R58 ;  /* 0x0000003a46357220 */ /* 0x000fe20000400000 */
[C---:B------:R-:W-:Y:S01]  /*8de0*/  FFMA R50, R73.reuse, R121, R50 ;  /* 0x0000007949327223 */ /* 0x040fe20000000032 */
[C---:B------:R-:W-:Y:S01]  /*8df0*/  FFMA R51, R73.reuse, R126, R51 ;  /* 0x0000007e49337223 */ /* 0x040fe20000000033 */
[C---:B------:R-:W-:Y:S01]  /*8e00*/  FFMA R52, R73.reuse, R123, R52 ;  /* 0x0000007b49347223 */ /* 0x040fe20000000034 */
[----:B------:R1:W-:Y:S01]  /*8e10*/  STS.128 [R137+UR44+0xa200], R64 ;  /* 0x00a2004089007988 */ /* 0x0003e20008000c2c */
[C---:B------:R-:W-:Y:S01]  /*8e20*/  FFMA R53, R73.reuse, R128, R53 ;  /* 0x0000008049357223 */ /* 0x040fe20000000035 */
[----:B------:R-:W-:Y:S01]  /*8e30*/  F2FP.SATFINITE.E5M2.F32.PACK_AB_MERGE_C R37, R38, R37, RZ ;  /* 0x000000252625723e */ /* 0x000fe200048060ff */
[C---:B------:R-:W-:Y:S01]  /*8e40*/  FFMA R54, R73.reuse, R125, R54 ;  /* 0x0000007d49367223 */ /* 0x040fe20000000036 */
[----:B------:R-:W-:Y:S01]  /*8e50*/  FMUL R58, R70, R63 ;  /* 0x0000003f463a7220 */ /* 0x000fe20000400000 */
[C---:B------:R-:W-:Y:S01]  /*8e60*/  FFMA R55, R73.reuse, R130, R55 ;  /* 0x0000008249377223 */ /* 0x040fe20000000037 */
[C---:B------:R-:W-:Y:S01]  /*8e70*/  FFMA R56, R73.reuse, R127, R56 ;  /* 0x0000007f49387223 */ /* 0x040fe20000000038 */
[C---:B------:R-:W-:Y:S01]  /*8e80*/  FFMA R57, R73.reuse, R132, R57 ;  /* 0x0000008449397223 */ /* 0x040fe20000000039 */
[----:B------:R1:W-:Y:S01]  /*8e90*/  STS.128 [R178+0xa010], R16 ;  /* 0x00a01010b2007388 */ /* 0x0003e20000000c00 */
[----:B------:R-:W-:Y:S01]  /*8ea0*/  F2FP.SATFINITE.E5M2.F32.PACK_AB_MERGE_C R33, R36, R35, R37 ;  /* 0x000000232421723e */ /* 0x000fe20004806025 */
[C---:B------:R-:W-:Y:S01]  /*8eb0*/  FFMA R58, R73.reuse, R129, R58 ;  /* 0x00000081493a7223 */ /* 0x040fe2000000003a */
[----:B------:R-:W-:Y:S01]  /*8ec0*/  F2FP.SATFINITE.E5M2.F32.PACK_AB_MERGE_C R34, R42, R41, RZ ;  /* 0x000000292a22723e */ /* 0x000fe200048060ff */
[C---:B------:R-:W-:Y:S01]  /*8ed0*/  FFMA R59, R73.reuse, R72, R59 ;  /* 0x00000048493b7223 */ /* 0x040fe2000000003b */
[----:B------:R-:W-:Y:S01]  /*8ee0*/  F2FP.SATFINITE.E5M2.F32.PACK_AB_MERGE_C R35, R46, R45, RZ ;  /* 0x0000002d2e23723e */ /* 0x000fe200048060ff */
        /* <DEDUP_REMOVED lines=25> */
[----:B------:R-:W-:Y:S02]  /*9080*/  UIADD3 UR4, UP0, UPT, UR62, 0x680, URZ ;  /* 0x000006803e047890 */ /* 0x000fe4000ff1e0ff */
[----:B------:R-:W-:Y:S02]  /*9090*/  UIADD3 UR9, UPT, UPT, UR49, 0x40, URZ ;  /* 0x0000004031097890 */ /* 0x000fe4000fffe0ff */
[----:B------:R-:W-:Y:S02]  /*90a0*/  UIADD3 UR8, UPT, UPT, UR44, 0xa200, URZ ;  /* 0x0000a2002c087890 */ /* 0x000fe4000fffe0ff */
[----:B------:R-:W-:Y:S01]  /*90b0*/  UIADD3.X UR5, UPT, UPT, URZ, UR63, URZ, UP0, !UPT ;  /* 0x0000003fff057290 */ /* 0x000fe200087fe4ff */
[----:B------:R-:W-:Y:S01]  /*90c0*/  UMOV UR10, UR50 ;  /* 0x00000032000a7c82 */ /* 0x000fe20008000000 */
[----:B------:R-:W-:Y:S07]  /*90d0*/  UMOV UR11, UR36 ;  /* 0x00000024000b7c82 */ /* 0x000fee0008000000 */
[----:B------:R2:W-:Y:S01]  /*90e0*/  UTMASTG.3D [UR8], [UR4] ;  /* 0x00000008040073b5 */ /* 0x0005e20008010000 */
[----:B------:R0:W-:Y:S01]  /*90f0*/  UTMACMDFLUSH ;  /* 0x00000000000079b7 */ /* 0x0001e20000000000 */
[----:B--2---:R-:W-:Y:S04]  /*9100*/  DEPBAR.LE SB0, 0x1 ;  /* 0x000080400000791a */ /* 0x004fe80000000000 */
.L_x_126:
[----:B------:R-:W-:Y:S05]  /*9110*/  BSYNC.RECONVERGENT B0 ;  /* 0x0000000000007941 */ /* 0x000fea0003800200 */
.L_x_125:
        /* <DEDUP_REMOVED lines=16> */
.L_x_130:
[----:B------:R-:W-:Y:S05]  /*9220*/  BSYNC B0 ;  /* 0x0000000000007941 */ /* 0x000fea0003800000 */
.L_x_129:
        /* <DEDUP_REMOVED lines=20> */
.L_x_128:
[----:B------:R-:W-:Y:S05]  /*9370*/  BSYNC B1 ;  /* 0x0000000000017941 */ /* 0x000fea0003800000 */
.L_x_127:
        /* <DEDUP_REMOVED lines=22> */
.L_x_133:
[----:B------:R-:W-:Y:S05]  /*94e0*/  BSYNC.RECONVERGENT B6 ;  /* 0x0000000000067941 */ /* 0x000fea0003800200 */
.L_x_132:
        /* <DEDUP_REMOVED lines=276> */
[----:B------:R-:W-:Y:S02]  /*a630*/  UIADD3 UR4, UPT, UPT, UR44, 0x8200, URZ ;  /* 0x000082002c047890 */ /* 0x000fe4000fffe0ff */
[----:B------:R-:W-:Y:S01]  /*a640*/  UIADD3 UR9, UPT, UPT, UR49, 0x80, URZ ;  /* 0x0000008031097890 */ /* 0x000fe2000fffe0ff */
[----:B------:R-:W-:Y:S01]  /*a650*/  UMOV UR10, UR50 ;  /* 0x00000032000a7c82 */ /* 0x000fe20008000000 */
[----:B------:R-:W-:Y:S02]  /*a660*/  UMOV UR11, UR36 ;  /* 0x00000024000b7c82 */ /* 0x000fe40008000000 */
        /* <DEDUP_REMOVED lines=8> */
.L_x_135:
[----:B------:R-:W-:Y:S05]  /*a6f0*/  BSYNC.RECONVERGENT B0 ;  /* 0x0000000000007941 */ /* 0x000fea0003800200 */
.L_x_134:
        /* <DEDUP_REMOVED lines=16> */
.L_x_139:
[----:B------:R-:W-:Y:S05]  /*a800*/  BSYNC B0 ;  /* 0x0000000000007941 */ /* 0x000fea0003800000 */
.L_x_138:
        /* <DEDUP_REMOVED lines=20> */
.L_x_137:
[----:B------:R-:W-:Y:S05]  /*a950*/  BSYNC B1 ;  /* 0x0000000000017941 */ /* 0x000fea0003800000 */
.L_x_136:
[----:B------:R-:W-:Y:S05]  /*a960*/  VIADD R0, R71, 0xc0 ;  /* 0x000000c047007836 */ /* 0x000fea0000000000 */
        /* <DEDUP_REMOVED lines=20> */
.L_x_141:
[----:B------:R-:W-:Y:S01]  /*aab0*/  ISETP.NE.AND P0, PT, R176, RZ, PT ;  /* 0x000000ffb000720c */ /* 0x000fe20003f05270 */
[----:B------:R-:W-:Y:S05]  /*aac0*/  WARPSYNC.ALL ;  /* 0x0000000000007948 */ /* 0x000fea0003800000 */
[----:B------:R-:W-:Y:S01]  /*aad0*/  R2UR UR4, R71 ;  /* 0x00000000470472ca */ /* 0x000fe200000e0000 */
[----:B------:R-:W-:Y:S01]  /*aae0*/  BSSY.RECONVERGENT B0, `(.L_x_142) ;  /* 0x000011c000007945 */ /* 0x000fe20003800200 */
[----:B------:R-:W-:Y:S02]  /*aaf0*/  F2FP.F16.E5M2.UNPACK_B R11, R141 ;  /* 0x0000008dff0b723e */ /* 0x000fe400020004ff */
[----:B------:R-:W-:Y:S02]  /*ab00*/  F2FP.F16.E5M2.UNPACK_B R10, R142 ;  /* 0x0000008eff0a723e */ /* 0x000fe400020004ff */
[----:B------:R-:W-:Y:S01]  /*ab10*/  F2FP.F16.E5M2.UNPACK_B R9, R143 ;  /* 0x0000008fff09723e */ /* 0x000fe200020004ff */
[--C-:B------:R-:W-:Y:S01]  /*ab20*/  HADD2.F32 R74, -RZ, R11.reuse.H0_H0 ;  /* 0x2000000bff4a7230 */ /* 0x100fe20000004100 */
[----:B------:R-:W-:Y:S01]  /*ab30*/  F2FP.F16.E5M2.UNPACK_B R8, R144 ;  /* 0x00000090ff08723e */ /* 0x000fe200020004ff */
[----:B------:R-:W-:Y:S01]  /*ab40*/  HADD2.F32 R76, -RZ, R11.H1_H1 ;  /* 0x3000000bff4c7230 */ /* 0x000fe20000004100 */
[----:B------:R-:W-:Y:S01]  /*ab50*/  F2FP.F16.E5M2.UNPACK_B R7, R145 ;  /* 0x00000091ff07723e */ /* 0x000fe200020004ff */
[--C-:B------:R-:W-:Y:S01]  /*ab60*/  HADD2.F32 R77, -RZ, R10.reuse.H0_H0 ;  /* 0x2000000aff4d7230 */ /* 0x100fe20000004100 */
[----:B------:R-:W-:Y:S01]  /*ab70*/  F2FP.F16.E5M2.UNPACK_B R6, R146 ;  /* 0x00000092ff06723e */ /* 0x000fe200020004ff */
[----:B------:R-:W-:Y:S01]  /*ab80*/  HADD2.F32 R80, -RZ, R10.H1_H1 ;  /* 0x3000000aff507230 */ /* 0x000fe20000004100 */
[----:B------:R-:W-:Y:S01]  /*ab90*/  F2FP.F16.E5M2.UNPACK_B R5, R147 ;  /* 0x00000093ff05723e */ /* 0x000fe200020004ff */
[--C-:B------:R-:W-:Y:S01]  /*aba0*/  HADD2.F32 R81, -RZ, R9.reuse.H0_H0 ;  /* 0x20000009ff517230 */ /* 0x100fe20000004100 */
[----:B-1----:R-:W-:Y:S01]  /*abb0*/  F2FP.F16.E5M2.UNPACK_B R4, R148 ;  /* 0x00000094ff04723e */ /* 0x002fe200020004ff */
[----:B------:R-:W-:Y:S01]  /*abc0*/  HADD2.F32 R83, -RZ, R9.H1_H1 ;  /* 0x30000009ff537230 */ /* 0x000fe20000004100 */
[-C--:B------:R-:W-:Y:S01]  /*abd0*/  F2FP.F16.E5M2.UNPACK_B R2, R140.reuse ;  /* 0x0000008cff02723e */ /* 0x080fe200020004ff */
[--C-:B------:R-:W-:Y:S01]  /*abe0*/  HADD2.F32 R86, -RZ, R8.reuse.H0_H0 ;  /* 0x20000008ff567230 */ /* 0x100fe20000004100 */
[----:B------:R-:W-:Y:S01]  /*abf0*/  F2FP.F16.E5M2.UNPACK_B R140, R140.H1 ;  /* 0x0000008cff8c723e */ /* 0x000fe200030004ff */
[----:B------:R-:W-:Y:S01]  /*ac00*/  HADD2.F32 R87, -RZ, R8.H1_H1 ;  /* 0x30000008ff577230 */ /* 0x000fe20000004100 */
[----:B------:R-:W-:Y:S01]  /*ac10*/  F2FP.F16.E5M2.UNPACK_B R141, R141.H1 ;  /* 0x0000008dff8d723e */ /* 0x000fe200030004ff */
[--C-:B------:R-:W-:Y:S01]  /*ac20*/  HADD2.F32 R90, -RZ, R7.reuse.H0_H0 ;  /* 0x20000007ff5a7230 */ /* 0x100fe20000004100 */
[----:B------:R-:W-:Y:S01]  /*ac30*/  F2FP.F16.E5M2.UNPACK_B R142, R142.H1 ;  /* 0x0000008eff8e723e */ /* 0x000fe200030004ff */
[----:B------:R-:W-:Y:S01]  /*ac40*/  HADD2.F32 R91, -RZ, R7.H1_H1 ;  /* 0x30000007ff5b7230 */ /* 0x000fe20000004100 */
[----:B------:R-:W-:Y:S01]  /*ac50*/  F2FP.F16.E5M2.UNPACK_B R143, R143.H1 ;  /* 0x0000008fff8f723e */ /* 0x000fe200030004ff */
[--C-:B------:R-:W-:Y:S01]  /*ac60*/  HADD2.F32 R94, -RZ, R6.reuse.H0_H0 ;  /* 0x20000006ff5e7230 */ /* 0x100fe20000004100 */
[----:B------:R-:W-:Y:S01]  /*ac70*/  IADD3 R163, PT, PT, R163, 0xd0, RZ ;  /* 0x000000d0a3a37810 */ /* 0x000fe20007ffe0ff */
[----:B------:R-:W-:Y:S01]  /*ac80*/  HADD2.F32 R95, -RZ, R6.H1_H1 ;  /* 0x30000006ff5f7230 */ /* 0x000fe20000004100 */
[----:B------:R-:W-:Y:S01]  /*ac90*/  F2FP.F16.E5M2.UNPACK_B R107, R149 ;  /* 0x00000095ff6b723e */ /* 0x000fe200020004ff */
[--C-:B------:R-:W-:Y:S01]  /*aca0*/  HADD2.F32 R98, -RZ, R5.reuse.H0_H0 ;  /* 0x20000005ff627230 */ /* 0x100fe20000004100 */
[----:B------:R-:W-:Y:S01]  /*acb0*/  LOP3.LUT R163, R163, 0xfefffff8, RZ, 0xc0, !PT ;  /* 0xfefffff8a3a37812 */ /* 0x000fe200078ec0ff */
[----:B------:R-:W-:Y:S01]  /*acc0*/  HADD2.F32 R99, -RZ, R5.H1_H1 ;  /* 0x30000005ff637230 */ /* 0x000fe20000004100 */
[----:B------:R-:W-:Y:S01]  /*acd0*/  F2FP.F16.E5M2.UNPACK_B R111, R150 ;  /* 0x00000096ff6f723e */ /* 0x000fe200020004ff */
[--C-:B------:R-:W-:Y:S01]  /*ace0*/  HADD2.F32 R102, -RZ, R4.reuse.H0_H0 ;  /* 0x20000004ff667230 */ /* 0x100fe20000004100 */
[----:B------:R-:W-:Y:S01]  /*acf0*/  F2FP.F16.E5M2.UNPACK_B R115, R151 ;  /* 0x00000097ff73723e */ /* 0x000fe200020004ff */
[----:B------:R-:W-:Y:S01]  /*ad00*/  HADD2.F32 R103, -RZ, R4.H1_H1 ;  /* 0x30000004ff677230 */ /* 0x000fe20000004100 */
[----:B------:R-:W-:Y:S01]  /*ad10*/  F2FP.F16.E5M2.UNPACK_B R119, R152 ;  /* 0x00000098ff77723e */ /* 0x000fe200020004ff */
[----:B------:R-:W1:Y:S01]  /*ad20*/  LDTM.x64 R4, tmem[UR4+0xc0] ;  /* 0x0000c004000479ee */ /* 0x000e620008340000 */
[--C-:B------:R-:W-:Y:S01]  /*ad30*/  HADD2.F32 R0, -RZ, R2.reuse.H0_H0 ;  /* 0x20000002ff007230 */ /* 0x100fe20000004100 */
[----:B------:R-:W-:Y:S01]  /*ad40*/  NOP ;  /* 0x0000000000007918 */ /* 0x000fe20000000000 */
[----:B-1----:R1:W-:Y:S01]  /*ad50*/  SYNCS.ARRIVE.TRANS64.RED.A1T0 RZ, [R163+URZ], RZ ;  /* 0x000000ffa3ff79a7 */ /* 0x0023e200081004ff */
[----:B------:R-:W-:Y:S01]  /*ad60*/  HADD2.F32 R2, -RZ, R2.H1_H1 ;  /* 0x30000002ff027230 */ /* 0x000fe20000004100 */
[----:B------:R-:W-:Y:S01]  /*ad70*/  F2FP.F16.E5M2.UNPACK_B R123, R153 ;  /* 0x00000099ff7b723e */ /* 0x000fe200020004ff */
[----:B------:R-:W-:Y:S01]  /*ad80*/  HADD2.F32 R78, -RZ, R141.H1_H1 ;  /* 0x3000008dff4e7230 */ /* 0x000fe20000004100 */
[----:B------:R-:W-:Y:S01]  /*ad90*/  F2FP.F16.E5M2.UNPACK_B R127, R154 ;  /* 0x0000009aff7f723e */ /* 0x000fe200020004ff */
[--C-:B------:R-:W-:Y:S01]  /*ada0*/  HADD2.F32 R106, -RZ, R107.reuse.H0_H0 ;  /* 0x2000006bff6a7230 */ /* 0x100fe20000004100 */
[----:B------:R-:W-:Y:S01]  /*adb0*/  F2FP.F16.E5M2.UNPACK_B R130, R155 ;  /* 0x0000009bff82723e */ /* 0x000fe200020004ff */
[----:B------:R-:W-:Y:S01]  /*adc0*/  HADD2.F32 R107, -RZ, R107.H1_H1 ;  /* 0x3000006bff6b7230 */ /* 0x000fe20000004100 */
[----:B------:R-:W-:Y:S01]  /*add0*/  F2FP.F16.E5M2.UNPACK_B R144, R144.H1 ;  /* 0x00000090ff90723e */ /* 0x000fe200030004ff */
        /* <DEDUP_REMOVED lines=12> */
[C---:B------:R-:W-:Y:S01]  /*aea0*/  FMUL R4, R70.reuse, R4 ;  /* 0x0000000446047220 */ /* 0x040fe20000400000 */
[C---:B------:R-:W-:Y:S01]  /*aeb0*/  FMUL R5, R70.reuse, R5 ;  /* 0x0000000546057220 */ /* 0x040fe20000400000 */
[--C-:B------:R-:W-:Y:S02]  /*aec0*/  HADD2.F32 R3, -RZ, R140.reuse.H0_H0 ;  /* 0x2000008cff037230 */ /* 0x100fe40000004100 */
        /* <DEDUP_REMOVED lines=9> */
[----:B------:R-:W-:Y:S02]  /*af60*/  HADD2.F32 R122, -RZ, R123.H0_H0 ;  /* 0x2000007bff7a7230 */ /* 0x000fe40000004100 */
[C---:B------:R-:W-:Y:S01]  /*af70*/  FMUL R6, R70.reuse, R6 ;  /* 0x0000000646067220 */ /* 0x040fe20000400000 */
[----:B------:R-:W-:Y:S02]  /*af80*/  HADD2.F32 R72, -RZ, R140.H1_H1 ;  /* 0x3000008cff487230 */ /* 0x000fe40000004100 */
[C---:B------:R-:W-:Y:S01]  /*af90*/  FMUL R7, R70.reuse, R7 ;  /* 0x0000000746077220 */ /* 0x040fe20000400000 */
[----:B------:R-:W-:Y:S02]  /*afa0*/  HADD2.F32 R75, -RZ, R141.H0_H0 ;  /* 0x2000008dff4b7230 */ /* 0x000fe40000004100 */
[C---:B------:R-:W-:Y:S01]  /*afb0*/  FFMA R6, R73.reuse, R3, R6 ;  /* 0x0000000349067223 */ /* 0x040fe20000000006 */
[----:B------:R-:W-:Y:S02]  /*afc0*/  HADD2.F32 R123, -RZ, R123.H1_H1 ;  /* 0x3000007bff7b7230 */ /* 0x000fe40000004100 */
[C---:B------:R-:W-:Y:S01]  /*afd0*/  FFMA R7, R73.reuse, R72, R7 ;  /* 0x0000004849077223 */ /* 0x040fe20000000007 */
[C---:B------:R-:W-:Y:S01]  /*afe0*/  FFMA R8, R73.reuse, R74, R8 ;  /* 0x0000004a49087223 */ /* 0x040fe20000000008 */
[----:B------:R-:W-:Y:S01]  /*aff0*/  FFMA R9, R73, R76, R9 ;  /* 0x0000004c49097223 */ /* 0x000fe20000000009 */
[--C-:B------:R-:W-:Y:S02]  /*b000*/  HADD2.F32 R126, -RZ, R127.reuse.H0_H0 ;  /* 0x2000007fff7e7230 */ /* 0x100fe40000004100 */
[C---:B------:R-:W-:Y:S01]  /*b010*/  FMUL R10, R70.reuse, R10 ;  /* 0x0000000a460a7220 */ /* 0x040fe20000400000 */
[----:B------:R-:W-:Y:S01]  /*b020*/  F2FP.SATFINITE.E5M2.F32.PACK_AB_MERGE_C R76, R7, R6, RZ ;  /* 0x00000006074c723e */ /* 0x000fe200048060ff */
[C---:B------:R-:W-:Y:S01]  /*b030*/  FMUL R7, R70.reuse, R20 ;  /* 0x0000001446077220 */ /* 0x040fe20000400000 */
[----:B------:R-:W-:Y:S02]  /*b040*/  HADD2.F32 R127, -RZ, R127.H1_H1 ;  /* 0x3000007fff7f7230 */ /* 0x000fe40000004100 */
[C---:B------:R-:W-:Y:S01]  /*b050*/  FFMA R10, R73.reuse, R75, R10 ;  /* 0x0000004b490a7223 */ /* 0x040fe2000000000a */
[----:B------:R-:W-:Y:S02]  /*b060*/  HADD2.F32 R72, -RZ, R130.H0_H0 ;  /* 0x20000082ff487230 */ /* 0x000fe40000004100 */
[C---:B------:R-:W-:Y:S01]  /*b070*/  FMUL R11, R70.reuse, R11 ;  /* 0x0000000b460b7220 */ /* 0x040fe20000400000 */
[--C-:B------:R-:W-:Y:S02]  /*b080*/  HADD2.F32 R79, -RZ, R142.reuse.H0_H0 ;  /* 0x2000008eff4f7230 */ /* 0x100fe40000004100 */
[C---:B------:R-:W-:Y:S01]  /*b090*/  FMUL R14, R70.reuse, R14 ;  /* 0x0000000e460e7220 */ /* 0x040fe20000400000 */
[----:B------:R-:W-:Y:S02]  /*b0a0*/  HADD2.F32 R82, -RZ, R142.H1_H1 ;  /* 0x3000008eff527230 */ /* 0x000fe40000004100 */
[C---:B------:R-:W-:Y:S01]  /*b0b0*/  FFMA R11, R73.reuse, R78, R11 ;  /* 0x0000004e490b7223 */ /* 0x040fe2000000000b */
[C---:B------:R-:W-:Y:S01]  /*b0c0*/  FFMA R12, R73.reuse, R77, R12 ;  /* 0x0000004d490c7223 */ /* 0x040fe2000000000c */
[C---:B------:R-:W-:Y:S01]  /*b0d0*/  FFMA R13, R73.reuse, R80, R13 ;  /* 0x00000050490d7223 */ /* 0x040fe2000000000d */
[----:B------:R-:W-:Y:S01]  /*b0e0*/  FFMA R14, R73, R79, R14 ;  /* 0x0000004f490e7223 */ /* 0x000fe2000000000e */
[----:B------:R-:W-:Y:S01]  /*b0f0*/  HADD2.F32 R75, -RZ, R130.H1_H1 ;  /* 0x30000082ff4b7230 */ /* 0x000fe20000004100 */
[----:B------:R-:W-:Y:S01]  /*b100*/  F2FP.SATFINITE.E5M2.F32.PACK_AB_MERGE_C R78, R11, R10, RZ ;  /* 0x0000000a0b4e723e */ /* 0x000fe200048060ff */
[C---:B------:R-:W-:Y:S01]  /*b110*/  FMUL R10, R70.reuse, R21 ;  /* 0x00000015460a7220 */ /* 0x040fe20000400000 */
[C---:B------:R-:W-:Y:S01]  /*b120*/  FMUL R21, R70.reuse, R28 ;  /* 0x0000001c46157220 */ /* 0x040fe20000400000 */
        /* <DEDUP_REMOVED lines=8> */
[C---:B------:R-:W-:Y:S01]  /*b1b0*/  FMUL R18, R70.reuse, R25 ;  /* 0x0000001946127220 */ /* 0x040fe20000400000 */
[----:B------:R-:W-:Y:S01]  /*b1c0*/  F2FP.SATFINITE.E5M2.F32.PACK_AB_MERGE_C R14, R15, R14, RZ ;  /* 0x0000000e0f0e723e */ /* 0x000fe200048060ff */
        /* <DEDUP_REMOVED lines=8> */
[C---:B------:R-:W-:Y:S01]  /*b250*/  FFMA R11, R73.reuse, R88, R11 ;  /* 0x00000058490b7223 */ /* 0x040fe2000000000b */
[----:B------:R-:W-:Y:S01]  /*b260*/  FMUL R22, R70, R29 ;  /* 0x0000001d46167220 */ /* 0x000fe20000400000 */
        /* <DEDUP_REMOVED lines=13> */
[----:B------:R-:W-:Y:S01]  /*b340*/  FMUL R20, R70, R27 ;  /* 0x0000001b46147220 */ /* 0x000fe20000400000 */
[--C-:B------:R-:W-:Y:S01]  /*b350*/  HADD2.F32 R96, -RZ, R146.reuse.H0_H0 ;  /* 0x20000092ff607230 */ /* 0x100fe20000004100 */
[----:B------:R-:W-:Y:S01]  /*b360*/  F2FP.SATFINITE.E5M2.F32.PACK_AB_MERGE_C R16, R10, R7, R16 ;  /* 0x000000070a10723e */ /* 0x000fe20004806010 */
[----:B------:R-:W-:Y:S02]  /*b370*/  HADD2.F32 R97, -RZ, R146.H1_H1 ;  /* 0x30000092ff617230 */ /* 0x000fe40000004100 */
        /* <DEDUP_REMOVED lines=28> */
[----:B------:R-:W-:Y:S01]  /*b540*/  F2FP.F16.E5M2.UNPACK_B R151, R151.H1 ;  /* 0x00000097ff97723e */ /* 0x000fe200030004ff */
[----:B------:R-:W-:Y:S01]  /*b550*/  FMUL R38, R70, R45 ;  /* 0x0000002d46267220 */ /* 0x000fe20000400000 */
[----:B------:R-:W-:Y:S01]  /*b560*/  F2FP.SATFINITE.E5M2.F32.PACK_AB_MERGE_C R19, R28, R27, RZ ;  /* 0x0000001b1c13723e */ /* 0x000fe200048060ff */
[----:B------:R-:W-:Y:S01]  /*b570*/  FFMA R31, R73, R104, R31 ;  /* 0x00000068491f7223 */ /* 0x000fe2000000001f */
[C---:B------:R-:W-:Y:S01]  /*b580*/  FMUL R45, R70.reuse, R52 ;  /* 0x00000034462d7220 */ /* 0x040fe20000400000 */
[C---:B------:R-:W-:Y:S01]  /*b590*/  FMUL R52, R70.reuse, R59 ;  /* 0x0000003b46347220 */ /* 0x040fe20000400000 */
[----:B------:R-:W-:Y:S01]  /*b5a0*/  F2FP.F16.E5M2.UNPACK_B R152, R152.H1 ;  /* 0x00000098ff98723e */ /* 0x000fe200030004ff */
[C---:B------:R-:W-:Y:S01]  /*b5b0*/  FMUL R59, R70.reuse, R66 ;  /* 0x00000042463b7220 */ /* 0x040fe20000400000 */
[----:B------:R-:W-:Y:S01]  /*b5c0*/  F2FP.SATFINITE.E5M2.F32.PACK_AB_MERGE_C R66, R13, R12, R14 ;  /* 0x0000000c0d42723e */ /* 0x000fe2000480600e */
        /* <DEDUP_REMOVED lines=11> */
[C---:B------:R-:W-:Y:S01]  /*b680*/  FFMA R35, R73.reuse, R108, R35 ;  /* 0x0000006c49237223 */ /* 0x040fe20000000023 */
[C---:B------:R-:W-:Y:S01]  /*b690*/  FMUL R36, R70.reuse, R43 ;  /* 0x0000002b46247220 */ /* 0x040fe20000400000 */
[--C-:B------:R-:W-:Y:S02]  /*b6a0*/  HADD2.F32 R112, -RZ, R150.reuse.H0_H0 ;  /* 0x20000096ff707230 */ /* 0x100fe40000004100 */
[C---:B------:R-:W-:Y:S01]  /*b6b0*/  FMUL R39, R70.reuse, R46 ;  /* 0x0000002e46277220 */ /* 0x040fe20000400000 */
        /* <DEDUP_REMOVED lines=13> */
[C---:B------:R-:W-:Y:S01]  /*b790*/  FMUL R46, R70.reuse, R53 ;  /* 0x00000035462e7220 */ /* 0x040fe20000400000 */
[--C-:B------:R-:W-:Y:S02]  /*b7a0*/  HADD2.F32 R120, -RZ, R152.reuse.H0_H0 ;  /* 0x20000098ff787230 */ /* 0x100fe40000004100 */
[C---:B------:R-:W-:Y:S01]  /*b7b0*/  FMUL R50, R70.reuse, R57 ;  /* 0x0000003946327220 */ /* 0x040fe20000400000 */
[C---:B------:R-:W-:Y:S01]  /*b7c0*/  FMUL R51, R70.reuse, R58 ;  /* 0x0000003a46337220 */ /* 0x040fe20000400000 */
[C---:B------:R-:W-:Y:S01]  /*b7d0*/  FMUL R53, R70.reuse, R60 ;  /* 0x0000003c46357220 */ /* 0x040fe20000400000 */
[C---:B------:R-:W-:Y:S01]  /*b7e0*/  FFMA R43, R73.reuse, R116, R43 ;  /* 0x00000074492b7223 */ /* 0x040fe2000000002b */
[----:B------:R-:W-:Y:S02]  /*b7f0*/  HADD2.F32 R121, -RZ, R152.H1_H1 ;  /* 0x30000098ff797230 */ /* 0x000fe40000004100 */
[C---:B------:R-:W-:Y:S01]  /*b800*/  FMUL R47, R70.reuse, R54 ;  /* 0x00000036462f7220 */ /* 0x040fe20000400000 */
[C---:B------:R-:W-:Y:S01]  /*b810*/  FMUL R57, R70.reuse, R64 ;  /* 0x0000004046397220 */ /* 0x040fe20000400000 */
[C---:B------:R-:W-:Y:S01]  /*b820*/  FMUL R58, R70.reuse, R65 ;  /* 0x00000041463a7220 */ /* 0x040fe20000400000 */
[C---:B------:R-:W-:Y:S01]  /*b830*/  FMUL R60, R70.reuse, R67 ;  /* 0x00000043463c7220 */ /* 0x040fe20000400000 */
[----:B------:R-:W-:Y:S01]  /*b840*/  FFMA R44, R73, R117, R44 ;  /* 0x00000075492c7223 */ /* 0x000fe2000000002c */
[C---:B------:R-:W-:Y:S01]  /*b850*/  FMUL R48, R70.reuse, R55 ;  /* 0x0000003746307220 */ /* 0x040fe20000400000 */
[----:B------:R-:W-:Y:S01]  /*b860*/  F2FP.SATFINITE.E5M2.F32.PACK_AB_MERGE_C R64, R5, R4, R76 ;  /* 0x000000040540723e */ /* 0x000fe2000480604c */
[----:B------:R-:W-:Y:S01]  /*b870*/  FFMA R45, R73, R118, R45 ;  /* 0x00000076492d7223 */ /* 0x000fe2000000002d */
[----:B------:R-:W-:Y:S01]  /*b880*/  F2FP.SATFINITE.E5M2.F32.PACK_AB_MERGE_C R65, R9, R8, R78 ;  /* 0x000000080941723e */ /* 0x000fe2000480604e */
[----:B------:R-:W-:Y:S01]  /*b890*/  FMUL R49, R70, R56 ;  /* 0x0000003846317220 */ /* 0x000fe20000400000 */
[----:B------:R-:W-:Y:S01]  /*b8a0*/  F2FP.SATFINITE.E5M2.F32.PACK_AB_MERGE_C R67, R2, R0, R3 ;  /* 0x000000000243723e */ /* 0x000fe20004806003 */
[C---:B------:R-:W-:Y:S01]  /*b8b0*/  FFMA R46, R73.reuse, R119, R46 ;  /* 0x00000077492e7223 */ /* 0x040fe2000000002e */
[----:B------:R-:W-:Y:S01]  /*b8c0*/  F2FP.F16.E5M2.UNPACK_B R154, R154.H1 ;  /* 0x0000009aff9a723e */ /* 0x000fe200030004ff */
[--C-:B------:R-:W-:Y:S02]  /*b8d0*/  HADD2.F32 R124, -RZ, R153.reuse.H0_H0 ;  /* 0x20000099ff7c7230 */ /* 0x100fe40000004100 */
[C---:B------:R-:W-:Y:S01]  /*b8e0*/  FFMA R47, R73.reuse, R120, R47 ;  /* 0x00000078492f7223 */ /* 0x040fe2000000002f */
[----:B------:R1:W-:Y:S01]  /*b8f0*/  STS.128 [R137+UR44+0xa200], R64 ;  /* 0x00a2004089007988 */ /* 0x0003e20008000c2c */
[----:B------:R-:W-:Y:S02]  /*b900*/  HADD2.F32 R125, -RZ, R153.H1_H1 ;  /* 0x30000099ff7d7230 */ /* 0x000fe40000004100 */
[C---:B------:R-:W-:Y:S01]  /*b910*/  FFMA R48, R73.reuse, R121, R48 ;  /* 0x0000007949307223 */ /* 0x040fe20000000030 */
[C---:B------:R-:W-:Y:S01]  /*b920*/  FFMA R49, R73.reuse, R122, R49 ;  /* 0x0000007a49317223 */ /* 0x040fe20000000031 */
[----:B------:R-:W-:Y:S01]  /*b930*/  F2FP.F16.E5M2.UNPACK_B R155, R155.H1 ;  /* 0x0000009bff9b723e */ /* 0x000fe200030004ff */
[C---:B------:R-:W-:Y:S01]  /*b940*/  FFMA R50, R73.reuse, R123, R50 ;  /* 0x0000007b49327223 */ /* 0x040fe20000000032 */
[----:B------:R-:W-:Y:S01]  /*b950*/  FMUL R54, R70, R61 ;  /* 0x0000003d46367220 */ /* 0x000fe20000400000 */
[--C-:B------:R-:W-:Y:S01]  /*b960*/  HADD2.F32 R128, -RZ, R154.reuse.H0_H0 ;  /* 0x2000009aff807230 */ /* 0x100fe20000004100 */
[----:B------:R1:W-:Y:S01]  /*b970*/  STS.128 [R178+0xa010], R16 ;  /* 0x00a01010b2007388 */ /* 0x0003e20000000c00 */
[----:B------:R-:W-:Y:S01]  /*b980*/  F2FP.SATFINITE.E5M2.F32.PACK_AB_MERGE_C R35, R36, R35, RZ ;  /* 0x000000232423723e */ /* 0x000fe200048060ff */
[C---:B------:R-:W-:Y:S01]  /*b990*/  FFMA R51, R73.reuse, R124, R51 ;  /* 0x0000007c49337223 */ /* 0x040fe20000000033 */
[----:B------:R-:W-:Y:S01]  /*b9a0*/  F2FP.SATFINITE.E5M2.F32.PACK_AB_MERGE_C R39, R40, R39, RZ ;  /* 0x000000272827723e */ /* 0x000fe200048060ff */
[----:B------:R-:W-:Y:S02]  /*b9b0*/  HADD2.F32 R129, -RZ, R154.H1_H1 ;  /* 0x3000009aff817230 */ /* 0x000fe40000004100 */
[C---:B------:R-:W-:Y:S01]  /*b9c0*/  FMUL R55, R70.reuse, R62 ;  /* 0x0000003e46377220 */ /* 0x040fe20000400000 */
[C---:B------:R-:W-:Y:S01]  /*b9d0*/  FFMA R52, R73.reuse, R125, R52 ;  /* 0x0000007d49347223 */ /* 0x040fe20000000034 */
[----:B------:R-:W-:Y:S01]  /*b9e0*/  FMUL R56, R70, R63 ;  /* 0x0000003f46387220 */ /* 0x000fe20000400000 */
[C---:B------:R-:W-:Y:S01]  /*b9f0*/  FFMA R53, R73.reuse, R126, R53 ;  /* 0x0000007e49357223 */ /* 0x040fe20000000035 */
[C---:B------:R-:W-:Y:S01]  /*ba00*/  FFMA R54, R73.reuse, R127, R54 ;  /* 0x0000007f49367223 */ /* 0x040fe20000000036 */
[--C-:B------:R-:W-:Y:S02]  /*ba10*/  HADD2.F32 R74, -RZ, R155.reuse.H0_H0 ;  /* 0x2000009bff4a7230 */ /* 0x100fe40000004100 */
[C---:B------:R-:W-:Y:S01]  /*ba20*/  FFMA R55, R73.reuse, R128, R55 ;  /* 0x0000008049377223 */ /* 0x040fe20000000037 */
[----:B------:R-:W-:Y:S02]  /*ba30*/  HADD2.F32 R131, -RZ, R155.H1_H1 ;  /* 0x3000009bff837230 */ /* 0x000fe40000004100 */
[C---:B------:R-:W-:Y:S01]  /*ba40*/  FFMA R56, R73.reuse, R129, R56 ;  /* 0x0000008149387223 */ /* 0x040fe20000000038 */
[----:B------:R-:W-:Y:S01]  /*ba50*/  F2FP.SATFINITE.E5M2.F32.PACK_AB_MERGE_C R43, R44, R43, RZ ;  /* 0x0000002b2c2b723e */ /* 0x000fe200048060ff */
[C---:B------:R-:W-:Y:S01]  /*ba60*/  FFMA R57, R73.reuse, R72, R57 ;  /* 0x0000004849397223 */ /* 0x040fe20000000039 */
[C---:B------:R-:W-:Y:S01]  /*ba70*/  FFMA R58, R73.reuse, R75, R58 ;  /* 0x0000004b493a7223 */ /* 0x040fe2000000003a */
[C---:B------:R-:W-:Y:S01]  /*ba80*/  FFMA R59, R73.reuse, R74, R59 ;  /* 0x0000004a493b7223 */ /* 0x040fe2000000003b */
[----:B------:R-:W-:Y:S01]  /*ba90*/  F2FP.SATFINITE.E5M2.F32.PACK_AB_MERGE_C R33, R34, R33, R35 ;  /* 0x000000212221723e */ /* 0x000fe20004806023 */
[----:B------:R-:W-:Y:S01]  /*baa0*/  FFMA R60, R73, R131, R60 ;  /* 0x00000083493c7223 */ /* 0x000fe2000000003c */
[----:B------:R-:W-:Y:S02]  /*bab0*/  F2FP.SATFINITE.E5M2.F32.PACK_AB_MERGE_C R32, R30, R29, R32 ;  /* 0x0000001d1e20723e */ /* 0x000fe40004806020 */
        /* <DEDUP_REMOVED lines=11> */
[----:B------:R-:W-:Y:S03]  /*bb70*/  IADD3 R68, PT, PT, R68, 0x1, RZ ;  /* 0x0000000144447810 */ /* 0x000fe60007ffe0ff */
        /* <DEDUP_REMOVED lines=18> */
.L_x_143:
[----:B------:R-:W-:Y:S05]  /*bca0*/  BSYNC.RECONVERGENT B0 ;  /* 0x0000000000007941 */ /* 0x000fea0003800200 */
.L_x_142:
[----:B------:R-:W-:Y:S01]  /*bcb0*/  R2UR UR5, R160 ;  /* 0x00000000a00572ca */ /* 0x000fe200000e0000 */
[----:B------:R-:W-:Y:S01]  /*bcc0*/  BAR.SYNC.DEFER_BLOCKING 0x1, 0x80 ;  /* 0x0042000000007b1d */ /* 0x000fe20000010000 */
[----:B------:R-:W-:Y:S01]  /*bcd0*/  R2UR UR4, R161 ;  /* 0x00000000a10472ca */ /* 0x000fe200000e0000 */
[----:B------:R-:W-:Y:S01]  /*bce0*/  UISETP.NE.AND UP0, UPT, UR46, URZ, UPT ;  /* 0x000000ff2e00728c */ /* 0x000fe2000bf05270 */
[----:B------:R-:W-:Y:S02]  /*bcf0*/  ISETP.NE.AND P0, PT, R164, 0x2, PT ;  /* 0x00000002a400780c */ /* 0x000fe40003f05270 */
[----:B------:R-:W-:Y:S02]  /*bd00*/  ISETP.NE.AND P1, PT, R68, 0x2, PT ;  /* 0x000000024400780c */ /* 0x000fe40003f25270 */
[----:B------:R-:W-:Y:S02]  /*bd10*/  SEL R0, RZ, 0x1, P0 ;  /* 0x00000001ff007807 */ /* 0x000fe40000000000 */
[----:B------:R-:W-:Y:S02]  /*bd20*/  SEL R3, RZ, 0x1, P1 ;  /* 0x00000001ff037807 */ /* 0x000fe40000800000 */
[----:B------:R-:W-:Y:S01]  /*bd30*/  LOP3.LUT R169, R169, R0, RZ, 0x3c, !PT ;  /* 0x00000000a9a97212 */ /* 0x000fe200078e3cff */
[----:B------:R-:W-:Y:S01]  /*bd40*/  UIADD3 UR20, UPT, UPT, UR37, UR5, URZ ;  /* 0x0000000525147290 */ /* 0x000fe2000fffe0ff */
[----:B------:R-:W-:Y:S01]  /*bd50*/  LOP3.LUT R170, R170, R3, RZ, 0x3c, !PT ;  /* 0x00000003aaaa7212 */ /* 0x000fe200078e3cff */
[----:B------:R-:W-:Y:S01]  /*bd60*/  UIADD3 UR16, UPT, UPT, UR38, UR4, URZ ;  /* 0x0000000426107290 */ /* 0x000fe2000fffe0ff */
[----:B------:R-:W-:Y:S02]  /*bd70*/  SEL R164, R164, RZ, P0 ;  /* 0x000000ffa4a47207 */ /* 0x000fe40000000000 */
[----:B------:R-:W-:Y:S01]  /*bd80*/  SEL R68, R68, RZ, P1 ;  /* 0x000000ff44447207 */ /* 0x000fe20000800000 */
[----:B------:R-:W-:Y:S01]  /*bd90*/  UMOV UR36, UR59 ;  /* 0x0000003b00247c82 */ /* 0x000fe20008000000 */
[----:B------:R-:W-:Y:S07]  /*bda0*/  BRA.U UP0, `(.L_x_144) ;  /* 0xffffff9900787547 */ /* 0x000fee000b83ffff */
[----:B------:R-:W-:Y:S05]  /*bdb0*/  EXIT ;  /* 0x000000000000794d */ /* 0x000fea0003800000 */
.L_x_24:
[----:B--2---:R2:W3:Y:S02]  /*bdc0*/  SYNCS.PHASECHK.TRANS64.TRYWAIT P0, [R3+URZ+0xf0], R2 ;  /* 0x0000f002030075a7 */ /* 0x0044e400080011ff */
[----:B---3--:R-:W-:Y:S05]  /*bdd0*/  @!P0 NANOSLEEP.SYNCS 0x989680 ;  /* 0x009896800000895d */ /* 0x008fea0003900000 */
[----:B------:R-:W3:Y:S02]  /*bde0*/  @!P0 SYNCS.PHASECHK.TRANS64 P0, [R3+URZ+0xf0], R2 ;  /* 0x0000f002030085a7 */ /* 0x000ee400080010ff */
[----:B---3--:R-:W-:Y:S05]  /*bdf0*/  @!P0 BRA `(.L_x_24) ;  /* 0xfffffffc00f08947 */ /* 0x008fea000383ffff */
[----:B------:R-:W-:Y:S05]  /*be00*/  BRA `(.L_x_145) ;  /* 0xffffff5c00047947 */ /* 0x000fea000383ffff */
.L_x_27:
[----:B-1----:R-:W-:-:S07]  /*be10*/  MOV R0, UR33 ;  /* 0x0000002100007c02 */ /* 0x002fce0008000f00 */
.L_x_146:
[----:B-1----:R1:W2:Y:S02]  /*be20*/  SYNCS.PHASECHK.TRANS64.TRYWAIT P0, [R0+URZ+0x28], R3 ;  /* 0x00002803000075a7 */ /* 0x0022a400080011ff */
[----:B--2---:R-:W-:Y:S05]  /*be30*/  @!P0 NANOSLEEP.SYNCS 0x989680 ;  /* 0x009896800000895d */ /* 0x004fea0003900000 */
[----:B------:R-:W2:Y:S02]  /*be40*/  @!P0 SYNCS.PHASECHK.TRANS64 P0, [R0+URZ+0x28], R3 ;  /* 0x00002803000085a7 */ /* 0x000ea400080010ff */
[----:B--2---:R-:W-:Y:S05]  /*be50*/  @!P0 BRA `(.L_x_146) ;  /* 0xfffffffc00f08947 */ /* 0x004fea000383ffff */
[----:B------:R-:W-:Y:S05]  /*be60*/  BRA `(.L_x_26) ;  /* 0xffffff5c005c7947 */ /* 0x000fea000383ffff */
.L_x_34:
[----:B-1----:R-:W-:-:S07]  /*be70*/  MOV R0, UR17 ;  /* 0x0000001100007c02 */ /* 0x002fce0008000f00 */
.L_x_147:
[----:B-1----:R1:W2:Y:S02]  /*be80*/  SYNCS.PHASECHK.TRANS64.TRYWAIT P0, [R0+URZ+0x28], R3 ;  /* 0x00002803000075a7 */ /* 0x0022a400080011ff */
[----:B--2---:R-:W-:Y:S05]  /*be90*/  @!P0 NANOSLEEP.SYNCS 0x989680 ;  /* 0x009896800000895d */ /* 0x004fea0003900000 */
[----:B------:R-:W2:Y:S02]  /*bea0*/  @!P0 SYNCS.PHASECHK.TRANS64 P0, [R0+URZ+0x28], R3 ;  /* 0x00002803000085a7 */ /* 0x000ea400080010ff */
[----:B--2---:R-:W-:Y:S05]  /*beb0*/  @!P0 BRA `(.L_x_147) ;  /* 0xfffffffc00f08947 */ /* 0x004fea000383ffff */
[----:B------:R-:W-:Y:S05]  /*bec0*/  BRA `(.L_x_33) ;  /* 0xffffff60001c7947 */ /* 0x000fea000383ffff */
.L_x_39:
[----:B-1----:R1:W2:Y:S02]  /*bed0*/  SYNCS.PHASECHK.TRANS64.TRYWAIT P0, [R3+URZ+0xa0], R0 ;  /* 0x0000a000030075a7 */ /* 0x0022a400080011ff */
[----:B--2---:R-:W-:Y:S05]  /*bee0*/  @!P0 NANOSLEEP.SYNCS 0x989680 ;  /* 0x009896800000895d */ /* 0x004fea0003900000 */
[----:B------:R-:W2:Y:S02]  /*bef0*/  @!P0 SYNCS.PHASECHK.TRANS64 P0, [R3+URZ+0xa0], R0 ;  /* 0x0000a000030085a7 */ /* 0x000ea400080010ff */
[----:B--2---:R-:W-:Y:S05]  /*bf00*/  @!P0 BRA `(.L_x_39) ;  /* 0xfffffffc00f08947 */ /* 0x004fea000383ffff */
[----:B------:R-:W-:Y:S05]  /*bf10*/  BRA `(.L_x_148) ;  /* 0xffffff6000c47947 */ /* 0x000fea000383ffff */
.L_x_43:
[----:B-1----:R-:W-:-:S07]  /*bf20*/  MOV R0, UR4 ;  /* 0x0000000400007c02 */ /* 0x002fce0008000f00 */
.L_x_149:
[----:B-1----:R1:W2:Y:S02]  /*bf30*/  SYNCS.PHASECHK.TRANS64.TRYWAIT P0, [R0+URZ], R3 ;  /* 0x00000003000075a7 */ /* 0x0022a400080011ff */
[----:B--2---:R-:W-:Y:S05]  /*bf40*/  @!P0 NANOSLEEP.SYNCS 0x989680 ;  /* 0x009896800000895d */ /* 0x004fea0003900000 */
[----:B------:R-:W2:Y:S02]  /*bf50*/  @!P0 SYNCS.PHASECHK.TRANS64 P0, [R0+URZ], R3 ;  /* 0x00000003000085a7 */ /* 0x000ea400080010ff */
[----:B--2---:R-:W-:Y:S05]  /*bf60*/  @!P0 BRA `(.L_x_149) ;  /* 0xfffffffc00f08947 */ /* 0x004fea000383ffff */
[----:B------:R-:W-:Y:S05]  /*bf70*/  BRA `(.L_x_150) ;  /* 0xffffff6800707947 */ /* 0x000fea000383ffff */
.L_x_44:
[----:B------:R-:W-:-:S07]  /*bf80*/  MOV R0, UR5 ;  /* 0x0000000500007c02 */ /* 0x000fce0008000f00 */
.L_x_151:
[----:B-1----:R1:W2:Y:S02]  /*bf90*/  SYNCS.PHASECHK.TRANS64.TRYWAIT P0, [R0+URZ], R3 ;  /* 0x00000003000075a7 */ /* 0x0022a400080011ff */
[----:B--2---:R-:W-:Y:S05]  /*bfa0*/  @!P0 NANOSLEEP.SYNCS 0x989680 ;  /* 0x009896800000895d */ /* 0x004fea0003900000 */
[----:B------:R-:W2:Y:S02]  /*bfb0*/  @!P0 SYNCS.PHASECHK.TRANS64 P0, [R0+URZ], R3 ;  /* 0x00000003000085a7 */ /* 0x000ea400080010ff */
[----:B--2---:R-:W-:Y:S05]  /*bfc0*/  @!P0 BRA `(.L_x_151) ;  /* 0xfffffffc00f08947 */ /* 0x004fea000383ffff */
[----:B------:R-:W-:Y:S05]  /*bfd0*/  BRA `(.L_x_152) ;  /* 0xffffff68007c7947 */ /* 0x000fea000383ffff */
.L_x_45:
[----:B------:R-:W-:-:S07]  /*bfe0*/  MOV R0, UR5 ;  /* 0x0000000500007c02 */ /* 0x000fce0008000f00 */
.L_x_153:
[----:B-1----:R1:W2:Y:S02]  /*bff0*/  SYNCS.PHASECHK.TRANS64.TRYWAIT P0, [R0+URZ], R3 ;  /* 0x00000003000075a7 */ /* 0x0022a400080011ff */
[----:B--2---:R-:W-:Y:S05]  /*c000*/  @!P0 NANOSLEEP.SYNCS 0x989680 ;  /* 0x009896800000895d */ /* 0x004fea0003900000 */
[----:B------:R-:W2:Y:S02]  /*c010*/  @!P0 SYNCS.PHASECHK.TRANS64 P0, [R0+URZ], R3 ;  /* 0x00000003000085a7 */ /* 0x000ea400080010ff */
[----:B--2---:R-:W-:Y:S05]  /*c020*/  @!P0 BRA `(.L_x_153) ;  /* 0xfffffffc00f08947 */ /* 0x004fea000383ffff */
[----:B------:R-:W-:Y:S05]  /*c030*/  BRA `(.L_x_154) ;  /* 0xffffff6800887947 */ /* 0x000fea000383ffff */
.L_x_46:
[----:B------:R-:W-:-:S07]  /*c040*/  MOV R0, UR5 ;  /* 0x0000000500007c02 */ /* 0x000fce0008000f00 */
.L_x_155:
[----:B-1----:R1:W2:Y:S02]  /*c050*/  SYNCS.PHASECHK.TRANS64.TRYWAIT P0, [R0+URZ], R3 ;  /* 0x00000003000075a7 */ /* 0x0022a400080011ff */
[----:B--2---:R-:W-:Y:S05]  /*c060*/  @!P0 NANOSLEEP.SYNCS 0x989680 ;  /* 0x009896800000895d */ /* 0x004fea0003900000 */
[----:B------:R-:W2:Y:S02]  /*c070*/  @!P0 SYNCS.PHASECHK.TRANS64 P0, [R0+URZ], R3 ;  /* 0x00000003000085a7 */ /* 0x000ea400080010ff */
[----:B--2---:R-:W-:Y:S05]  /*c080*/  @!P0 BRA `(.L_x_155) ;  /* 0xfffffffc00f08947 */ /* 0x004fea000383ffff */
[----:B------:R-:W-:Y:S05]  /*c090*/  BRA `(.L_x_156) ;  /* 0xffffff6800947947 */ /* 0x000fea000383ffff */
.L_x_49:
[----:B-1----:R1:W2:Y:S02]  /*c0a0*/  SYNCS.PHASECHK.TRANS64.TRYWAIT P0, [R0+URZ+0xe0], R5 ;  /* 0x0000e005000075a7 */ /* 0x0022a400080011ff */
[----:B--2---:R-:W-:Y:S05]  /*c0b0*/  @!P0 NANOSLEEP.SYNCS 0x989680 ;  /* 0x009896800000895d */ /* 0x004fea0003900000 */
[----:B------:R-:W2:Y:S02]  /*c0c0*/  @!P0 SYNCS.PHASECHK.TRANS64 P0, [R0+URZ+0xe0], R5 ;  /* 0x0000e005000085a7 */ /* 0x000ea400080010ff */
[----:B--2---:R-:W-:Y:S05]  /*c0d0*/  @!P0 BRA `(.L_x_49) ;  /* 0xfffffffc00f08947 */ /* 0x004fea000383ffff */
[----:B------:R-:W-:Y:S05]  /*c0e0*/  BRA `(.L_x_157) ;  /* 0xffffff6800f07947 */ /* 0x000fea000383ffff */
.L_x_50:
[----:B------:R-:W-:-:S07]  /*c0f0*/  MOV R0, UR4 ;  /* 0x0000000400007c02 */ /* 0x000fce0008000f00 */
.L_x_158:
[----:B-1----:R1:W2:Y:S02]  /*c100*/  SYNCS.PHASECHK.TRANS64.TRYWAIT P0, [R0+URZ+0xb0], R7 ;  /* 0x0000b007000075a7 */ /* 0x0022a400080011ff */
[----:B--2---:R-:W-:Y:S05]  /*c110*/  @!P0 NANOSLEEP.SYNCS 0x989680 ;  /* 0x009896800000895d */ /* 0x004fea0003900000 */
[----:B------:R-:W2:Y:S02]  /*c120*/  @!P0 SYNCS.PHASECHK.TRANS64 P0, [R0+URZ+0xb0], R7 ;  /* 0x0000b007000085a7 */ /* 0x000ea400080010ff */
[----:B--2---:R-:W-:Y:S05]  /*c130*/  @!P0 BRA `(.L_x_158) ;  /* 0xfffffffc00f08947 */ /* 0x004fea000383ffff */
[----:B------:R-:W-:Y:S05]  /*c140*/  BRA `(.L_x_159) ;  /* 0xffffff6c00007947 */ /* 0x000fea000383ffff */
.L_x_51:
[----:B-1----:R1:W2:Y:S02]  /*c150*/  SYNCS.PHASECHK.TRANS64.TRYWAIT P1, [R0+URZ+0xa0], R5 ;  /* 0x0000a005000075a7 */ /* 0x0022a400080211ff */
[----:B--2---:R-:W-:Y:S05]  /*c160*/  @!P1 NANOSLEEP.SYNCS 0x989680 ;  /* 0x009896800000995d */ /* 0x004fea0003900000 */
[----:B------:R-:W2:Y:S02]  /*c170*/  @!P1 SYNCS.PHASECHK.TRANS64 P1, [R0+URZ+0xa0], R5 ;  /* 0x0000a005000095a7 */ /* 0x000ea400080210ff */
[----:B--2---:R-:W-:Y:S05]  /*c180*/  @!P1 BRA `(.L_x_51) ;  /* 0xfffffffc00f09947 */ /* 0x004fea000383ffff */
[----:B------:R-:W-:Y:S05]  /*c190*/  BRA `(.L_x_160) ;  /* 0xffffff6c00307947 */ /* 0x000fea000383ffff */
.L_x_54:
[----:B------:R-:W-:-:S07]  /*c1a0*/  MOV R0, UR4 ;  /* 0x0000000400007c02 */ /* 0x000fce0008000f00 */
.L_x_161:
[----:B-1----:R1:W2:Y:S02]  /*c1b0*/  SYNCS.PHASECHK.TRANS64.TRYWAIT P0, [R0+URZ+0xb0], R3 ;  /* 0x0000b003000075a7 */ /* 0x0022a400080011ff */
[----:B--2---:R-:W-:Y:S05]  /*c1c0*/  @!P0 NANOSLEEP.SYNCS 0x989680 ;  /* 0x009896800000895d */ /* 0x004fea0003900000 */
[----:B------:R-:W2:Y:S02]  /*c1d0*/  @!P0 SYNCS.PHASECHK.TRANS64 P0, [R0+URZ+0xb0], R3 ;  /* 0x0000b003000085a7 */ /* 0x000ea400080010ff */
[----:B--2---:R-:W-:Y:S05]  /*c1e0*/  @!P0 BRA `(.L_x_161) ;  /* 0xfffffffc00f08947 */ /* 0x004fea000383ffff */
[----:B------:R-:W-:Y:S05]  /*c1f0*/  BRA `(.L_x_53) ;  /* 0xffffff6c00847947 */ /* 0x000fea000383ffff */
.L_x_63:
[----:B-1----:R-:W-:-:S04]  /*c200*/  MOV R5, UR5 ;  /* 0x0000000500057c02 */ /* 0x002fc80008000f00 */
[----:B------:R1:W2:Y:S03]  /*c210*/  SYNCS.PHASECHK.TRANS64.TRYWAIT P0, [R5+URZ+0x8], R6 ;  /* 0x00000806050075a7 */ /* 0x0002a600080011ff */
[----:B--2---:R-:W-:Y:S05]  /*c220*/  @!P0 NANOSLEEP.SYNCS 0x989680 ;  /* 0x009896800000895d */ /* 0x004fea0003900000 */
[----:B------:R-:W2:Y:S02]  /*c230*/  @!P0 SYNCS.PHASECHK.TRANS64 P0, [R5+URZ+0x8], R6 ;  /* 0x00000806050085a7 */ /* 0x000ea400080010ff */
[----:B--2---:R-:W-:Y:S05]  /*c240*/  @!P0 BRA `(.L_x_63) ;  /* 0xfffffffc00ec8947 */ /* 0x004fea000383ffff */
[----:B------:R-:W-:Y:S05]  /*c250*/  BRA `(.L_x_62) ;  /* 0xffffff7000387947 */ /* 0x000fea000383ffff */
.L_x_65:
[----:B------:R-:W-:Y:S01]  /*c260*/  BSSY B0, `(.L_x_162) ;  /* 0x0000006000007945 */ /* 0x000fe20003800000 */
[----:B------:R-:W-:-:S07]  /*c270*/  MOV R15, 0xffffffff ;  /* 0xffffffff000f7802 */ /* 0x000fce0000000f00 */
[----:B-1---5:R-:W-:Y:S05]  /*c280*/  WARPSYNC.COLLECTIVE R15, `(.L_x_163) ;  /* 0x000000000f0c7348 */ /* 0x022fea0003c00000 */
[----:B------:R-:W-:Y:S02]  /*c290*/  ELECT P6, UR79, PT ;  /* 0x00000000004f782f */ /* 0x000fe400038c0000 */
[----:B------:R-:W-:Y:S01]  /*c2a0*/  MOV R14, UR79 ;  /* 0x0000004f000e7c02 */ /* 0x000fe20008000f00 */
[----:B-1---5:R-:W-:Y:S10]  /*c2b0*/  ENDCOLLECTIVE ;  /* 0x000000000000791b */ /* 0x022ff40003800000 */
.L_x_163:
[----:B------:R-:W-:Y:S05]  /*c2c0*/  BSYNC B0 ;  /* 0x0000000000007941 */ /* 0x000fea0003800000 */
.L_x_162:
[----:B------:R-:W-:Y:S01]  /*c2d0*/  PLOP3.LUT P0, PT, P6, PT, PT, 0x80, 0x8 ;  /* 0x000000000008781c */ /* 0x000fe2000370f070 */
[----:B------:R-:W-:-:S12]  /*c2e0*/  BRA `(.L_x_164) ;  /* 0xffffff7000647947 */ /* 0x000fd8000383ffff */
.L_x_67:
[----:B-1----:R-:W-:-:S04]  /*c2f0*/  MOV R3, UR5 ;  /* 0x0000000500037c02 */ /* 0x002fc80008000f00 */
[----:B------:R1:W2:Y:S03]  /*c300*/  SYNCS.PHASECHK.TRANS64.TRYWAIT P0, [R3+URZ+0x8], R4 ;  /* 0x00000804030075a7 */ /* 0x0002a600080011ff */
[----:B--2---:R-:W-:Y:S05]  /*c310*/  @!P0 NANOSLEEP.SYNCS 0x989680 ;  /* 0x009896800000895d */ /* 0x004fea0003900000 */
[----:B------:R-:W2:Y:S02]  /*c320*/  @!P0 SYNCS.PHASECHK.TRANS64 P0, [R3+URZ+0x8], R4 ;  /* 0x00000804030085a7 */ /* 0x000ea400080010ff */
[----:B--2---:R-:W-:Y:S05]  /*c330*/  @!P0 BRA `(.L_x_67) ;  /* 0xfffffffc00ec8947 */ /* 0x004fea000383ffff */
[----:B------:R-:W-:Y:S05]  /*c340*/  BRA `(.L_x_66) ;  /* 0xffffff7000687947 */ /* 0x000fea000383ffff */
.L_x_68:
[----:B-1----:R1:W2:Y:S02]  /*c350*/  SYNCS.PHASECHK.TRANS64.TRYWAIT P0, [R0+URZ+0xa0], R5 ;  /* 0x0000a005000075a7 */ /* 0x0022a400080011ff */
[----:B--2---:R-:W-:Y:S05]  /*c360*/  @!P0 NANOSLEEP.SYNCS 0x989680 ;  /* 0x009896800000895d */ /* 0x004fea0003900000 */
[----:B------:R-:W2:Y:S02]  /*c370*/  @!P0 SYNCS.PHASECHK.TRANS64 P0, [R0+URZ+0xa0], R5 ;  /* 0x0000a005000085a7 */ /* 0x000ea400080010ff */
[----:B--2---:R-:W-:Y:S05]  /*c380*/  @!P0 BRA `(.L_x_68) ;  /* 0xfffffffc00f08947 */ /* 0x004fea000383ffff */
[----:B------:R-:W-:Y:S05]  /*c390*/  BRA `(.L_x_165) ;  /* 0xffffff7400547947 */ /* 0x000fea000383ffff */
.L_x_70:
[----:B------:R-:W-:-:S07]  /*c3a0*/  MOV R0, UR31 ;  /* 0x0000001f00007c02 */ /* 0x000fce0008000f00 */
.L_x_166:
[----:B-1----:R1:W2:Y:S02]  /*c3b0*/  SYNCS.PHASECHK.TRANS64.TRYWAIT P0, [R0+URZ+0xd0], R5 ;  /* 0x0000d005000075a7 */ /* 0x0022a400080011ff */
[----:B--2---:R-:W-:Y:S05]  /*c3c0*/  @!P0 NANOSLEEP.SYNCS 0x989680 ;  /* 0x009896800000895d */ /* 0x004fea0003900000 */
[----:B------:R-:W2:Y:S02]  /*c3d0*/  @!P0 SYNCS.PHASECHK.TRANS64 P0, [R0+URZ+0xd0], R5 ;  /* 0x0000d005000085a7 */ /* 0x000ea400080010ff */
[----:B--2---:R-:W-:Y:S05]  /*c3e0*/  @!P0 BRA `(.L_x_166) ;  /* 0xfffffffc00f08947 */ /* 0x004fea000383ffff */
[----:B------:R-:W-:Y:S05]  /*c3f0*/  BRA `(.L_x_167) ;  /* 0xffffff7400a07947 */ /* 0x000fea000383ffff */
.L_x_73:
[----:B------:R-:W-:Y:S07]  /*c400*/  MOV R0, UR5 ;  /* 0x0000000500007c02 */ /* 0x000fee0008000f00 */
.L_x_168:
[----:B-1----:R1:W2:Y:S02]  /*c410*/  SYNCS.PHASECHK.TRANS64.TRYWAIT P0, [R0+URZ], R5 ;  /* 0x00000005000075a7 */ /* 0x0022a400080011ff */
[----:B--2---:R-:W-:Y:S05]  /*c420*/  @!P0 NANOSLEEP.SYNCS 0x989680 ;  /* 0x009896800000895d */ /* 0x004fea0003900000 */
[----:B------:R-:W2:Y:S02]  /*c430*/  @!P0 SYNCS.PHASECHK.TRANS64 P0, [R0+URZ], R5 ;  /* 0x00000005000085a7 */ /* 0x000ea400080010ff */
[----:B--2---:R-:W-:Y:S05]  /*c440*/  @!P0 BRA `(.L_x_168) ;  /* 0xfffffffc00f08947 */ /* 0x004fea000383ffff */
[----:B------:R-:W-:Y:S05]  /*c450*/  BRA `(.L_x_72) ;  /* 0xffffff7400b47947 */ /* 0x000fea000383ffff */
.L_x_77:
[----:B-1----:R-:W-:-:S07]  /*c460*/  MOV R0, UR4 ;  /* 0x0000000400007c02 */ /* 0x002fce0008000f00 */
.L_x_169:
[----:B-1----:R1:W2:Y:S02]  /*c470*/  SYNCS.PHASECHK.TRANS64.TRYWAIT P0, [R0+URZ], R3 ;  /* 0x00000003000075a7 */ /* 0x0022a400080011ff */
[----:B--2---:R-:W-:Y:S05]  /*c480*/  @!P0 NANOSLEEP.SYNCS 0x989680 ;  /* 0x009896800000895d */ /* 0x004fea0003900000 */
[----:B------:R-:W2:Y:S02]  /*c490*/  @!P0 SYNCS.PHASECHK.TRANS64 P0, [R0+URZ], R3 ;  /* 0x00000003000085a7 */ /* 0x000ea400080010ff */
[----:B--2---:R-:W-:Y:S05]  /*c4a0*/  @!P0 BRA `(.L_x_169) ;  /* 0xfffffffc00f08947 */ /* 0x004fea000383ffff */
[----:B------:R-:W-:Y:S05]  /*c4b0*/  BRA `(.L_x_170) ;  /* 0xffffff7800a87947 */ /* 0x000fea000383ffff */
.L_x_80:
[----:B------:R-:W-:-:S07]  /*c4c0*/  MOV R0, UR26 ;  /* 0x0000001a00007c02 */ /* 0x000fce0008000f00 */
.L_x_171:
[----:B-1----:R1:W2:Y:S02]  /*c4d0*/  SYNCS.PHASECHK.TRANS64.TRYWAIT P1, [R0+URZ+0x100], R3 ;  /* 0x00010003000075a7 */ /* 0x0022a400080211ff */
[----:B--2---:R-:W-:Y:S05]  /*c4e0*/  @!P1 NANOSLEEP.SYNCS 0x989680 ;  /* 0x009896800000995d */ /* 0x004fea0003900000 */
[----:B------:R-:W2:Y:S02]  /*c4f0*/  @!P1 SYNCS.PHASECHK.TRANS64 P1, [R0+URZ+0x100], R3 ;  /* 0x00010003000095a7 */ /* 0x000ea400080210ff */
[----:B--2---:R-:W-:Y:S05]  /*c500*/  @!P1 BRA `(.L_x_171) ;  /* 0xfffffffc00f09947 */ /* 0x004fea000383ffff */
[----:B------:R-:W-:Y:S05]  /*c510*/  BRA `(.L_x_172) ;  /* 0xffffff7800f47947 */ /* 0x000fea000383ffff */
.L_x_85:
[----:B--2---:R2:W3:Y:S02]  /*c520*/  SYNCS.PHASECHK.TRANS64.TRYWAIT P0, [R12+URZ+0xa0], R9 ;  /* 0x0000a0090c0075a7 */ /* 0x0044e400080011ff */
[----:B---3--:R-:W-:Y:S05]  /*c530*/  @!P0 NANOSLEEP.SYNCS 0x989680 ;  /* 0x009896800000895d */ /* 0x008fea0003900000 */
[----:B------:R-:W3:Y:S02]  /*c540*/  @!P0 SYNCS.PHASECHK.TRANS64 P0, [R12+URZ+0xa0], R9 ;  /* 0x0000a0090c0085a7 */ /* 0x000ee400080010ff */
[----:B---3--:R-:W-:Y:S05]  /*c550*/  @!P0 BRA `(.L_x_85) ;  /* 0xfffffffc00f08947 */ /* 0x008fea000383ffff */
[----:B------:R-:W-:Y:S05]  /*c560*/  BRA `(.L_x_173) ;  /* 0xffffff80001c7947 */ /* 0x000fea000383ffff */
.L_x_88:
[----:B------:R-:W-:Y:S07]  /*c570*/  MOV R0, UR21 ;  /* 0x0000001500007c02 */ /* 0x000fee0008000f00 */
.L_x_174:
[----:B--2---:R2:W3:Y:S02]  /*c580*/  SYNCS.PHASECHK.TRANS64.TRYWAIT P2, [R0+URZ+0x98], R11 ;  /* 0x0000980b000075a7 */ /* 0x0044e400080411ff */
[----:B---3--:R-:W-:Y:S05]  /*c590*/  @!P2 NANOSLEEP.SYNCS 0x989680 ;  /* 0x009896800000a95d */ /* 0x008fea0003900000 */
[----:B------:R-:W3:Y:S02]  /*c5a0*/  @!P2 SYNCS.PHASECHK.TRANS64 P2, [R0+URZ+0x98], R11 ;  /* 0x0000980b0000a5a7 */ /* 0x000ee400080410ff */
[----:B---3--:R-:W-:Y:S05]  /*c5b0*/  @!P2 BRA `(.L_x_174) ;  /* 0xfffffffc00f0a947 */ /* 0x008fea000383ffff */
[----:B------:R-:W-:Y:S05]  /*c5c0*/  BRA `(.L_x_87) ;  /* 0xffffff8400847947 */ /* 0x000fea000383ffff */
.L_x_91:
[----:B--2---:R-:W-:Y:S07]  /*c5d0*/  MOV R0, UR21 ;  /* 0x0000001500007c02 */ /* 0x004fee0008000f00 */
.L_x_175:
[----:B--2---:R2:W3:Y:S02]  /*c5e0*/  SYNCS.PHASECHK.TRANS64.TRYWAIT P0, [R0+URZ+0x70], R9 ;  /* 0x00007009000075a7 */ /* 0x0044e400080011ff */
[----:B---3--:R-:W-:Y:S05]  /*c5f0*/  @!P0 NANOSLEEP.SYNCS 0x989680 ;  /* 0x009896800000895d */ /* 0x008fea0003900000 */
[----:B------:R-:W3:Y:S02]  /*c600*/  @!P0 SYNCS.PHASECHK.TRANS64 P0, [R0+URZ+0x70], R9 ;  /* 0x00007009000085a7 */ /* 0x000ee400080010ff */
[----:B---3--:R-:W-:Y:S05]  /*c610*/  @!P0 BRA `(.L_x_175) ;  /* 0xfffffffc00f08947 */ /* 0x008fea000383ffff */
[----:B------:R-:W-:Y:S05]  /*c620*/  BRA `(.L_x_176) ;  /* 0xffffff8400e07947 */ /* 0x000fea000383ffff */
.L_x_92:
[----:B------:R-:W-:Y:S07]  /*c630*/  MOV R0, UR21 ;  /* 0x0000001500007c02 */ /* 0x000fee0008000f00 */
.L_x_177:
[----:B--2---:R2:W3:Y:S02]  /*c640*/  SYNCS.PHASECHK.TRANS64.TRYWAIT P0, [R0+URZ+0x78], R9 ;  /* 0x00007809000075a7 */ /* 0x0044e400080011ff */
[----:B---3--:R-:W-:Y:S05]  /*c650*/  @!P0 NANOSLEEP.SYNCS 0x989680 ;  /* 0x009896800000895d */ /* 0x008fea0003900000 */
[----:B------:R-:W3:Y:S02]  /*c660*/  @!P0 SYNCS.PHASECHK.TRANS64 P0, [R0+URZ+0x78], R9 ;  /* 0x00007809000085a7 */ /* 0x000ee400080010ff */
[----:B---3--:R-:W-:Y:S05]  /*c670*/  @!P0 BRA `(.L_x_177) ;  /* 0xfffffffc00f08947 */ /* 0x008fea000383ffff */
[----:B------:R-:W-:Y:S05]  /*c680*/  BRA `(.L_x_178) ;  /* 0xffffff88001c7947 */ /* 0x000fea000383ffff */
.L_x_93:
[----:B------:R-:W-:Y:S07]  /*c690*/  MOV R0, UR21 ;  /* 0x0000001500007c02 */ /* 0x000fee0008000f00 */
.L_x_179:
[----:B--2---:R2:W3:Y:S02]  /*c6a0*/  SYNCS.PHASECHK.TRANS64.TRYWAIT P0, [R0+URZ+0x80], R9 ;  /* 0x00008009000075a7 */ /* 0x0044e400080011ff */
[----:B---3--:R-:W-:Y:S05]  /*c6b0*/  @!P0 NANOSLEEP.SYNCS 0x989680 ;  /* 0x009896800000895d */ /* 0x008fea0003900000 */
[----:B------:R-:W3:Y:S02]  /*c6c0*/  @!P0 SYNCS.PHASECHK.TRANS64 P0, [R0+URZ+0x80], R9 ;  /* 0x00008009000085a7 */ /* 0x000ee400080010ff */
[----:B---3--:R-:W-:Y:S05]  /*c6d0*/  @!P0 BRA `(.L_x_179) ;  /* 0xfffffffc00f08947 */ /* 0x008fea000383ffff */
[----:B------:R-:W-:Y:S05]  /*c6e0*/  BRA `(.L_x_180) ;  /* 0xffffff8800647947 */ /* 0x000fea000383ffff */
.L_x_94:
[----:B------:R-:W-:Y:S07]  /*c6f0*/  MOV R0, UR21 ;  /* 0x0000001500007c02 */ /* 0x000fee0008000f00 */
.L_x_181:
[----:B--2---:R2:W3:Y:S02]  /*c700*/  SYNCS.PHASECHK.TRANS64.TRYWAIT P0, [R0+URZ+0x88], R9 ;  /* 0x00008809000075a7 */ /* 0x0044e400080011ff */
[----:B---3--:R-:W-:Y:S05]  /*c710*/  @!P0 NANOSLEEP.SYNCS 0x989680 ;  /* 0x009896800000895d */ /* 0x008fea0003900000 */
[----:B------:R-:W3:Y:S02]  /*c720*/  @!P0 SYNCS.PHASECHK.TRANS64 P0, [R0+URZ+0x88], R9 ;  /* 0x00008809000085a7 */ /* 0x000ee400080010ff */
[----:B---3--:R-:W-:Y:S05]  /*c730*/  @!P0 BRA `(.L_x_181) ;  /* 0xfffffffc00f08947 */ /* 0x008fea000383ffff */
[----:B------:R-:W-:Y:S05]  /*c740*/  BRA `(.L_x_182) ;  /* 0xffffff8800a87947 */ /* 0x000fea000383ffff */
.L_x_96:
[----:B------:R-:W-:-:S07]  /*c750*/  MOV R0, UR21 ;  /* 0x0000001500007c02 */ /* 0x000fce0008000f00 */
.L_x_183:
[----:B---3--:R3:W4:Y:S02]  /*c760*/  SYNCS.PHASECHK.TRANS64.TRYWAIT P0, [R0+URZ+0x70], R3 ;  /* 0x00007003000075a7 */ /* 0x00872400080011ff */
[----:B----4-:R-:W-:Y:S05]  /*c770*/  @!P0 NANOSLEEP.SYNCS 0x989680 ;  /* 0x009896800000895d */ /* 0x010fea0003900000 */
[----:B------:R-:W4:Y:S02]  /*c780*/  @!P0 SYNCS.PHASECHK.TRANS64 P0, [R0+URZ+0x70], R3 ;  /* 0x00007003000085a7 */ /* 0x000f2400080010ff */
[----:B----4-:R-:W-:Y:S05]  /*c790*/  @!P0 BRA `(.L_x_183) ;  /* 0xfffffffc00f08947 */ /* 0x010fea000383ffff */
[----:B------:R-:W-:Y:S05]  /*c7a0*/  BRA `(.L_x_184) ;  /* 0xffffff8c00207947 */ /* 0x000fea000383ffff */
.L_x_97:
[----:B---3--:R-:W-:-:S07]  /*c7b0*/  MOV R0, UR21 ;  /* 0x0000001500007c02 */ /* 0x008fce0008000f00 */
.L_x_185:
[----:B---3--:R3:W4:Y:S02]  /*c7c0*/  SYNCS.PHASECHK.TRANS64.TRYWAIT P0, [R0+URZ+0x78], R3 ;  /* 0x00007803000075a7 */ /* 0x00872400080011ff */
[----:B----4-:R-:W-:Y:S05]  /*c7d0*/  @!P0 NANOSLEEP.SYNCS 0x989680 ;  /* 0x009896800000895d */ /* 0x010fea0003900000 */
[----:B------:R-:W4:Y:S02]  /*c7e0*/  @!P0 SYNCS.PHASECHK.TRANS64 P0, [R0+URZ+0x78], R3 ;  /* 0x00007803000085a7 */ /* 0x000f2400080010ff */
[----:B----4-:R-:W-:Y:S05]  /*c7f0*/  @!P0 BRA `(.L_x_185) ;  /* 0xfffffffc00f08947 */ /* 0x010fea000383ffff */
[----:B------:R-:W-:Y:S05]  /*c800*/  BRA `(.L_x_186) ;  /* 0xffffff8c00107947 */ /* 0x000fea000383ffff */
.L_x_98:
[----:B---3--:R-:W-:-:S07]  /*c810*/  MOV R0, UR21 ;  /* 0x0000001500007c02 */ /* 0x008fce0008000f00 */
.L_x_187:
[----:B---3--:R3:W4:Y:S02]  /*c820*/  SYNCS.PHASECHK.TRANS64.TRYWAIT P0, [R0+URZ+0x80], R3 ;  /* 0x00008003000075a7 */ /* 0x00872400080011ff */
[----:B----4-:R-:W-:Y:S05]  /*c830*/  @!P0 NANOSLEEP.SYNCS 0x989680 ;  /* 0x009896800000895d */ /* 0x010fea0003900000 */
[----:B------:R-:W4:Y:S02]  /*c840*/  @!P0 SYNCS.PHASECHK.TRANS64 P0, [R0+URZ+0x80], R3 ;  /* 0x00008003000085a7 */ /* 0x000f2400080010ff */
[----:B----4-:R-:W-:Y:S05]  /*c850*/  @!P0 BRA `(.L_x_187) ;  /* 0xfffffffc00f08947 */ /* 0x010fea000383ffff */
[----:B------:R-:W-:Y:S05]  /*c860*/  BRA `(.L_x_188) ;  /* 0xffffff8c00007947 */ /* 0x000fea000383ffff */
.L_x_100:
[----:B-1----:R1:W2:Y:S02]  /*c870*/  SYNCS.PHASECHK.TRANS64.TRYWAIT P0, [R3+URZ+0xa0], R0 ;  /* 0x0000a000030075a7 */ /* 0x0022a400080011ff */
[----:B--2---:R-:W-:Y:S05]  /*c880*/  @!P0 NANOSLEEP.SYNCS 0x989680 ;  /* 0x009896800000895d */ /* 0x004fea0003900000 */
[----:B------:R-:W2:Y:S02]  /*c890*/  @!P0 SYNCS.PHASECHK.TRANS64 P0, [R3+URZ+0xa0], R0 ;  /* 0x0000a000030085a7 */ /* 0x000ea400080010ff */
[----:B--2---:R-:W-:Y:S05]  /*c8a0*/  @!P0 BRA `(.L_x_100) ;  /* 0xfffffffc00f08947 */ /* 0x004fea000383ffff */
[----:B------:R-:W-:Y:S05]  /*c8b0*/  BRA `(.L_x_189) ;  /* 0xffffff8c00c87947 */ /* 0x000fea000383ffff */
.L_x_111:
[----:B-1----:R1:W2:Y:S02]  /*c8c0*/  SYNCS.PHASECHK.TRANS64.TRYWAIT P1, [R3+URZ+0x50], R0 ;  /* 0x00005000030075a7 */ /* 0x0022a400080211ff */
[----:B--2---:R-:W-:Y:S05]  /*c8d0*/  @!P1 NANOSLEEP.SYNCS 0x989680 ;  /* 0x009896800000995d */ /* 0x004fea0003900000 */
[----:B------:R-:W2:Y:S02]  /*c8e0*/  @!P1 SYNCS.PHASECHK.TRANS64 P1, [R3+URZ+0x50], R0 ;  /* 0x00005000030095a7 */ /* 0x000ea400080210ff */
[----:B--2---:R-:W-:Y:S05]  /*c8f0*/  @!P1 BRA `(.L_x_111) ;  /* 0xfffffffc00f09947 */ /* 0x004fea000383ffff */
[----:B------:R-:W-:Y:S05]  /*c900*/  BRA `(.L_x_110) ;  /* 0xffffff9c00487947 */ /* 0x000fea000383ffff */
.L_x_113:
[----:B--2---:R2:W4:Y:S02]  /*c910*/  SYNCS.PHASECHK.TRANS64.TRYWAIT P0, [R163+URZ+0xc0], R2 ;  /* 0x0000c002a30075a7 */ /* 0x00452400080011ff */
[----:B----4-:R-:W-:Y:S05]  /*c920*/  @!P0 NANOSLEEP.SYNCS 0x989680 ;  /* 0x009896800000895d */ /* 0x010fea0003900000 */
[----:B------:R-:W4:Y:S02]  /*c930*/  @!P0 SYNCS.PHASECHK.TRANS64 P0, [R163+URZ+0xc0], R2 ;  /* 0x0000c002a30085a7 */ /* 0x000f2400080010ff */
[----:B----4-:R-:W-:Y:S05]  /*c940*/  @!P0 BRA `(.L_x_113) ;  /* 0xfffffffc00f08947 */ /* 0x010fea000383ffff */
[----:B------:R-:W-:Y:S05]  /*c950*/  BRA `(.L_x_112) ;  /* 0xffffff9c00a47947 */ /* 0x000fea000383ffff */
.L_x_122:
[----:B--2---:R2:W3:Y:S02]  /*c960*/  SYNCS.PHASECHK.TRANS64.TRYWAIT P0, [R191+URZ+0x50], R0 ;  /* 0x00005000bf0075a7 */ /* 0x0044e400080011ff */
[----:B---3--:R-:W-:Y:S05]  /*c970*/  @!P0 NANOSLEEP.SYNCS 0x989680 ;  /* 0x009896800000895d */ /* 0x008fea0003900000 */
[----:B------:R-:W3:Y:S02]  /*c980*/  @!P0 SYNCS.PHASECHK.TRANS64 P0, [R191+URZ+0x50], R0 ;  /* 0x00005000bf0085a7 */ /* 0x000ee400080010ff */
[----:B---3--:R-:W-:Y:S05]  /*c990*/  @!P0 BRA `(.L_x_122) ;  /* 0xfffffffc00f08947 */ /* 0x008fea000383ffff */
[----:B------:R-:W-:Y:S05]  /*c9a0*/  BRA `(.L_x_121) ;  /* 0xffffffb000b07947 */ /* 0x000fea000383ffff */
.L_x_131:
[----:B--2---:R2:W3:Y:S02]  /*c9b0*/  SYNCS.PHASECHK.TRANS64.TRYWAIT P0, [R0+URZ+0x50], R7 ;  /* 0x00005007000075a7 */ /* 0x0044e400080011ff */
[----:B---3--:R-:W-:Y:S05]  /*c9c0*/  @!P0 NANOSLEEP.SYNCS 0x989680 ;  /* 0x009896800000895d */ /* 0x008fea0003900000 */
[----:B------:R-:W3:Y:S02]  /*c9d0*/  @!P0 SYNCS.PHASECHK.TRANS64 P0, [R0+URZ+0x50], R7 ;  /* 0x00005007000085a7 */ /* 0x000ee400080010ff */
[----:B---3--:R-:W-:Y:S05]  /*c9e0*/  @!P0 BRA `(.L_x_131) ;  /* 0xfffffffc00f08947 */ /* 0x008fea000383ffff */
[----:B------:R-:W-:Y:S05]  /*c9f0*/  BRA `(.L_x_130) ;  /* 0xffffffc800087947 */ /* 0x000fea000383ffff */
.L_x_140:
[----:B--2---:R2:W3:Y:S02]  /*ca00*/  SYNCS.PHASECHK.TRANS64.TRYWAIT P0, [R0+URZ+0x50], R5 ;  /* 0x00005005000075a7 */ /* 0x0044e400080011ff */
[----:B---3--:R-:W-:Y:S05]  /*ca10*/  @!P0 NANOSLEEP.SYNCS 0x989680 ;  /* 0x009896800000895d */ /* 0x008fea0003900000 */
[----:B------:R-:W3:Y:S02]  /*ca20*/  @!P0 SYNCS.PHASECHK.TRANS64 P0, [R0+URZ+0x50], R5 ;  /* 0x00005005000085a7 */ /* 0x000ee400080010ff */
[----:B---3--:R-:W-:Y:S05]  /*ca30*/  @!P0 BRA `(.L_x_140) ;  /* 0xfffffffc00f08947 */ /* 0x008fea000383ffff */
[----:B------:R-:W-:Y:S05]  /*ca40*/  BRA `(.L_x_139) ;  /* 0xffffffdc006c7947 */ /* 0x000fea000383ffff */
        .weak           $__internal_0_$__cuda_sm10x_tcgen05_guardrail_trap_col_being_dealloced_not_returned_by_alloc
        .type           $__internal_0_$__cuda_sm10x_tcgen05_guardrail_trap_col_being_dealloced_not_returned_by_alloc,@function
        .size           $__internal_0_$__cuda_sm10x_tcgen05_guardrail_trap_col_being_dealloced_not_returned_by_alloc,($__internal_1_$__cuda_sm10x_tcgen05_guardrail_trap_phase_invalid_during_alloc - $__internal_0_$__cuda_sm10x_tcgen05_guardrail_trap_col_being_dealloced_not_returned_by_alloc)
$__internal_0_$__cuda_sm10x_tcgen05_guardrail_trap_col_being_dealloced_not_returned_by_alloc:
[----:B------:R-:W-:Y:S05]  /*ca50*/  BPT.TRAP 0x1 ;  /* 0x000000040000795c */ /* 0x000fea0000300000 */
[----:B------:R-:W-:-:S04]  /*ca60*/  HFMA2 R3, -RZ, RZ, 0, 0 ;  /* 0x00000000ff037431 */ /* 0x000fc800000001ff */
[----:B------:R-:W-:Y:S05]  /*ca70*/  RET.REL.NODEC R2 `(_ZN7cutlass13device_kernelINS_4gemm6kernel13GemmUniversalIN4cute5tupleIJiiiiEEENS1_10collective13CollectiveMmaINS1_35MainloopSm100TmaUmmaWarpSpecializedILi5ELi2ELi2ENS5_IJNS4_1CILi2EEESB_NSA_ILi1EEEEEEEENS5_IJNSA_ILi256EEESF_NSA_ILi128EEEEEENS_12float_e5m2_tENS5_IJlSC_lEEESI_SJ_NS4_8TiledMMAINS4_8MMA_AtomIJNS4_10MMA_TraitsINS4_25SM100_MMA_F8F6F4_2x1SM_SSEJSI_SI_fSF_SF_NS4_17integral_constantINS4_4UMMA5MajorELSQ_0EEESR_NSO_INSP_7ScaleInELSS_0EEEST_EEEEEENS4_6LayoutINS5_IJSC_SC_SC_EEENS5_IJNSA_ILi0EEESY_SY_EEEEENS5_IJNS4_10UnderscoreES11_S11_EEEEENS4_28SM100_TMA_2SM_LOAD_MULTICASTENS4_14ComposedLayoutINS4_7SwizzleILi3ELi4ELi3EEENS4_18smem_ptr_flag_bitsILi8EEENSW_INS5_IJNSA_ILi8EEESG_EEENS5_IJSG_SC_EEEEEEEvNS4_8identityENS4_18SM100_TMA_2SM_LOADES1E_vS1F_EENS_8epilogue10collective18CollectiveEpilogueINS1I_23Sm100TmaWarpSpecializedILi4ELi2ELi64ELb0ELb0EEEJNS5_IJSG_SF_SG_EEENS5_IJNSW_ISG_SC_EENSW_INSA_ILi64EEESC_EEEEESI_SJ_SI_SJ_NS1I_6fusion15FusionCallbacksIS1M_NS1S_17LinearCombinationISI_fSI_fLNS_15FloatRoundStyleE2EEES1N_S1R_JEEENS4_5SM1004TMEM4LOAD26SM100_TMEM_LOAD_32dp32b64xENS4_13SM90_TMA_LOADENS15_INS16_ILi2ELi4ELi3EEES19_NSW_INS5_IJS1A_S1P_EEENS5_IJS1P_SC_EEEEEEENS4_39AutoVectorizingCopyWithAssumedAlignmentILi128EEENS4_14SM90_TMA_STOREES27_S29_S29_EEEvvEEEEvNT_6ParamsE) ;  /* 0xffffff3402607950 */ /* 0x000fea0003c3ffff */
        .weak           $__internal_1_$__cuda_sm10x_tcgen05_guardrail_trap_phase_invalid_during_alloc
        .type           $__internal_1_$__cuda_sm10x_tcgen05_guardrail_trap_phase_invalid_during_alloc,@function
        .size           $__internal_1_$__cuda_sm10x_tcgen05_guardrail_trap_phase_invalid_during_alloc,($__internal_2_$__cuda_sm10x_tcgen05_guardrail_trap_unallocated_columns_being_dealloced - $__internal_1_$__cuda_sm10x_tcgen05_guardrail_trap_phase_invalid_during_alloc)
$__internal_1_$__cuda_sm10x_tcgen05_guardrail_trap_phase_invalid_during_alloc:
[----:B------:R-:W-:Y:S05]  /*ca80*/  BPT.TRAP 0x1 ;  /* 0x000000040000795c */ /* 0x000fea0000300000 */
[----:B------:R-:W-:-:S04]  /*ca90*/  MOV R5, 0x0 ;  /* 0x0000000000057802 */ /* 0x000fc80000000f00 */
[----:B------:R-:W-:Y:S05]  /*caa0*/  RET.REL.NODEC R4 `(_ZN7cutlass13device_kernelINS_4gemm6kernel13GemmUniversalIN4cute5tupleIJiiiiEEENS1_10collective13CollectiveMmaINS1_35MainloopSm100TmaUmmaWarpSpecializedILi5ELi2ELi2ENS5_IJNS4_1CILi2EEESB_NSA_ILi1EEEEEEEENS5_IJNSA_ILi256EEESF_NSA_ILi128EEEEEENS_12float_e5m2_tENS5_IJlSC_lEEESI_SJ_NS4_8TiledMMAINS4_8MMA_AtomIJNS4_10MMA_TraitsINS4_25SM100_MMA_F8F6F4_2x1SM_SSEJSI_SI_fSF_SF_NS4_17integral_constantINS4_4UMMA5MajorELSQ_0EEESR_NSO_INSP_7ScaleInELSS_0EEEST_EEEEEENS4_6LayoutINS5_IJSC_SC_SC_EEENS5_IJNSA_ILi0EEESY_SY_EEEEENS5_IJNS4_10UnderscoreES11_S11_EEEEENS4_28SM100_TMA_2SM_LOAD_MULTICASTENS4_14ComposedLayoutINS4_7SwizzleILi3ELi4ELi3EEENS4_18smem_ptr_flag_bitsILi8EEENSW_INS5_IJNSA_ILi8EEESG_EEENS5_IJSG_SC_EEEEEEEvNS4_8identityENS4_18SM100_TMA_2SM_LOADES1E_vS1F_EENS_8epilogue10collective18CollectiveEpilogueINS1I_23Sm100TmaWarpSpecializedILi4ELi2ELi64ELb0ELb0EEEJNS5_IJSG_SF_SG_EEENS5_IJNSW_ISG_SC_EENSW_INSA_ILi64EEESC_EEEEESI_SJ_SI_SJ_NS1I_6fusion15FusionCallbacksIS1M_NS1S_17LinearCombinationISI_fSI_fLNS_15FloatRoundStyleE2EEES1N_S1R_JEEENS4_5SM1004TMEM4LOAD26SM100_TMEM_LOAD_32dp32b64xENS4_13SM90_TMA_LOADENS15_INS16_ILi2ELi4ELi3EEES19_NSW_INS5_IJS1A_S1P_EEENS5_IJS1P_SC_EEEEEEENS4_39AutoVectorizingCopyWithAssumedAlignmentILi128EEENS4_14SM90_TMA_STOREES27_S29_S29_EEEvvEEEEvNT_6ParamsE) ;  /* 0xffffff3404547950 */ /* 0x000fea0003c3ffff */
        .weak           $__internal_2_$__cuda_sm10x_tcgen05_guardrail_trap_unallocated_columns_being_dealloced
        .type           $__internal_2_$__cuda_sm10x_tcgen05_guardrail_trap_unallocated_columns_being_dealloced,@function
        .size           $__internal_2_$__cuda_sm10x_tcgen05_guardrail_trap_unallocated_columns_being_dealloced,(.L_x_191 - $__internal_2_$__cuda_sm10x_tcgen05_guardrail_trap_unallocated_columns_being_dealloced)
$__internal_2_$__cuda_sm10x_tcgen05_guardrail_trap_unallocated_columns_being_dealloced:
[----:B------:R-:W-:Y:S05]  /*cab0*/  BPT.TRAP 0x1 ;  /* 0x000000040000795c */ /* 0x000fea0000300000 */
[----:B------:R-:W-:-:S04]  /*cac0*/  HFMA2 R3, -RZ, RZ, 0, 0 ;  /* 0x00000000ff037431 */ /* 0x000fc800000001ff */
[----:B------:R-:W-:Y:S05]  /*cad0*/  RET.REL.NODEC R2 `(_ZN7cutlass13device_kernelINS_4gemm6kernel13GemmUniversalIN4cute5tupleIJiiiiEEENS1_10collective13CollectiveMmaINS1_35MainloopSm100TmaUmmaWarpSpecializedILi5ELi2ELi2ENS5_IJNS4_1CILi2EEESB_NSA_ILi1EEEEEEEENS5_IJNSA_ILi256EEESF_NSA_ILi128EEEEEENS_12float_e5m2_tENS5_IJlSC_lEEESI_SJ_NS4_8TiledMMAINS4_8MMA_AtomIJNS4_10MMA_TraitsINS4_25SM100_MMA_F8F6F4_2x1SM_SSEJSI_SI_fSF_SF_NS4_17integral_constantINS4_4UMMA5MajorELSQ_0EEESR_NSO_INSP_7ScaleInELSS_0EEEST_EEEEEENS4_6LayoutINS5_IJSC_SC_SC_EEENS5_IJNSA_ILi0EEESY_SY_EEEEENS5_IJNS4_10UnderscoreES11_S11_EEEEENS4_28SM100_TMA_2SM_LOAD_MULTICASTENS4_14ComposedLayoutINS4_7SwizzleILi3ELi4ELi3EEENS4_18smem_ptr_flag_bitsILi8EEENSW_INS5_IJNSA_ILi8EEESG_EEENS5_IJSG_SC_EEEEEEEvNS4_8identityENS4_18SM100_TMA_2SM_LOADES1E_vS1F_EENS_8epilogue10collective18CollectiveEpilogueINS1I_23Sm100TmaWarpSpecializedILi4ELi2ELi64ELb0ELb0EEEJNS5_IJSG_SF_SG_EEENS5_IJNSW_ISG_SC_EENSW_INSA_ILi64EEESC_EEEEESI_SJ_SI_SJ_NS1I_6fusion15FusionCallbacksIS1M_NS1S_17LinearCombinationISI_fSI_fLNS_15FloatRoundStyleE2EEES1N_S1R_JEEENS4_5SM1004TMEM4LOAD26SM100_TMEM_LOAD_32dp32b64xENS4_13SM90_TMA_LOADENS15_INS16_ILi2ELi4ELi3EEES19_NSW_INS5_IJS1A_S1P_EEENS5_IJS1P_SC_EEEEEEENS4_39AutoVectorizingCopyWithAssumedAlignmentILi128EEENS4_14SM90_TMA_STOREES27_S29_S29_EEEvvEEEEvNT_6ParamsE) ;  /* 0xffffff3402487950 */ /* 0x000fea0003c3ffff */
.L_x_190:
[----:B------:R-:W-:-:S00]  /*cae0*/  BRA `(.L_x_190) ;  /* 0xfffffffc00fc7947 */ /* 0x000fc0000383ffff */
[----:B------:R-:W-:-:S00]  /*caf0*/  NOP ;  /* 0x0000000000007918 */ /* 0x000fc00000000000 */
        /* <DEDUP_REMOVED lines=8> */
.L_x_191:


//--------------------- .nv.global.init           --------------------------
	.section	.nv.global.init,"aw",@progbits
.nv.global.init:
	.type		$str$27,@object
	.size		$str$27,($str$28 - $str$27)
$str$27:
        /*0000*/ 	.byte	0x28, 0x61, 0x64, 0x64, 0x72, 0x65, 0x73, 0x73, 0x20, 0x26, 0x20, 0x6d, 0x61, 0x73, 0x6b, 0x29
        /*0010*/ 	.byte	0x20, 0x3d, 0x3d, 0x20, 0x30, 0x00
	.type		$str$28,@object
	.size		$str$28,($str$26 - $str$28)
$str$28:
        /*0016*/ 	.byte	0x2f, 0x74, 0x6d, 0x70, 0x2f, 0x63, 0x75, 0x74, 0x6c, 0x61, 0x73, 0x73, 0x5f, 0x73, 0x77, 0x65
        /*0026*/ 	.byte	0x65, 0x70, 0x5f, 0x73, 0x72, 0x63, 0x2f, 0x69, 0x6e, 0x63, 0x6c, 0x75, 0x64, 0x65, 0x2f, 0x63
        /*0036*/ 	.byte	0x75, 0x74, 0x65, 0x2f, 0x70, 0x6f, 0x69, 0x6e, 0x74, 0x65, 0x72, 0x5f, 0x66, 0x6c, 0x61, 0x67
        /*0046*/ 	.byte	0x67, 0x65, 0x64, 0x2e, 0x68, 0x70, 0x70, 0x00
	.type		$str$26,@object
	.size		$str$26,($str$25 - $str$26)
$str$26:
        /*004e*/ 	.byte	0x2f, 0x74, 0x6d, 0x70, 0x2f, 0x63, 0x75, 0x74, 0x6c, 0x61, 0x73, 0x73, 0x5f, 0x73, 0x77, 0x65
        /*005e*/ 	.byte	0x65, 0x70, 0x5f, 0x73, 0x72, 0x63, 0x2f, 0x69, 0x6e, 0x63, 0x6c, 0x75, 0x64, 0x65, 0x2f, 0x63
        /*006e*/ 	.byte	0x75, 0x74, 0x65, 0x2f, 0x61, 0x74, 0x6f, 0x6d, 0x2f, 0x63, 0x6f, 0x70, 0x79, 0x5f, 0x74, 0x72
        /*007e*/ 	.byte	0x61, 0x69, 0x74, 0x73, 0x5f, 0x73, 0x6d, 0x31, 0x30, 0x30, 0x2e, 0x68, 0x70, 0x70, 0x00
	.type		$str$25,@object
	.size		$str$25,(__unnamed_1 - $str$25)
$str$25:
        /*008d*/ 	.byte	0x28, 0x28, 0x75, 0x69, 0x6e, 0x74, 0x33, 0x32, 0x5f, 0x74, 0x28, 0x74, 0x68, 0x72, 0x65, 0x61
        /*009d*/ 	.byte	0x64, 0x49, 0x64, 0x78, 0x2e, 0x78, 0x29, 0x20, 0x2f, 0x20, 0x33, 0x32, 0x29, 0x20, 0x25, 0x20
        /*00ad*/ 	.byte	0x34, 0x29, 0x20, 0x3d, 0x3d, 0x20, 0x28, 0x28, 0x28, 0x74, 0x6d, 0x65, 0x6d, 0x5f, 0x61, 0x64
        /*00bd*/ 	.byte	0x64, 0x72, 0x20, 0x3e, 0x3e, 0x20, 0x31, 0x36, 0x29, 0x20, 0x2f, 0x20, 0x33, 0x32, 0x29, 0x20
        /*00cd*/ 	.byte	0x25, 0x20, 0x34, 0x29, 0x00
	.type		__unnamed_1,@object
	.size		__unnamed_1,(__unnamed_2 - __unnamed_1)
__unnamed_1:
        /*00d2*/ 	.byte	0x61, 0x75, 0x74, 0x6f, 0x20, 0x63, 0x75, 0x74, 0x65, 0x3a, 0x3a, 0x61, 0x73, 0x5f, 0x70, 0x6f
        /* <DEDUP_REMOVED lines=24> */
        /*0262*/ 	.byte	0x43, 0x3c, 0x38, 0x31, 0x39, 0x32, 0x3e, 0x3e, 0x3e, 0x3e, 0x5d, 0x00
	.type		__unnamed_2,@object
	.size		__unnamed_2,(__unnamed_3 - __unnamed_2)
__unnamed_2:
        /* <DEDUP_REMOVED lines=26> */
	.type		__unnamed_3,@object
	.size		__unnamed_3,(.L_3 - __unnamed_3)
__unnamed_3:
        /* <DEDUP_REMOVED lines=42> */
        /*06aa*/ 	.byte	0x3e, 0x3e, 0x3e, 0x3e, 0x5d, 0x00
.L_3:


//--------------------- .nv.shared._ZN7cutlass13device_kernelINS_4gemm6kernel13GemmUniversalIN4cute5tupleIJiiiiEEENS1_10collective13CollectiveMmaINS1_35MainloopSm100TmaUmmaWarpSpecializedILi5ELi2ELi2ENS5_IJNS4_1CILi2EEESB_NSA_ILi1EEEEEEEENS5_IJNSA_ILi256EEESF_NSA_ILi128EEEEEENS_12float_e5m2_tENS5_IJlSC_lEEESI_SJ_NS4_8TiledMMAINS4_8MMA_AtomIJNS4_10MMA_TraitsINS4_25SM100_MMA_F8F6F4_2x1SM_SSEJSI_SI_fSF_SF_NS4_17integral_constantINS4_4UMMA5MajorELSQ_0EEESR_NSO_INSP_7ScaleInELSS_0EEEST_EEEEEENS4_6LayoutINS5_IJSC_SC_SC_EEENS5_IJNSA_ILi0EEESY_SY_EEEEENS5_IJNS4_10UnderscoreES11_S11_EEEEENS4_28SM100_TMA_2SM_LOAD_MULTICASTENS4_14ComposedLayoutINS4_7SwizzleILi3ELi4ELi3EEENS4_18smem_ptr_flag_bitsILi8EEENSW_INS5_IJNSA_ILi8EEESG_EEENS5_IJSG_SC_EEEEEEEvNS4_8identityENS4_18SM100_TMA_2SM_LOADES1E_vS1F_EENS_8epilogue10collective18CollectiveEpilogueINS1I_23Sm100TmaWarpSpecializedILi4ELi2ELi64ELb0ELb0EEEJNS5_IJSG_SF_SG_EEENS5_IJNSW_ISG_SC_EENSW_INSA_ILi64EEESC_EEEEESI_SJ_SI_SJ_NS1I_6fusion15FusionCallbacksIS1M_NS1S_17LinearCombinationISI_fSI_fLNS_15FloatRoundStyleE2EEES1N_S1R_JEEENS4_5SM1004TMEM4LOAD26SM100_TMEM_LOAD_32dp32b64xENS4_13SM90_TMA_LOADENS15_INS16_ILi2ELi4ELi3EEES19_NSW_INS5_IJS1A_S1P_EEENS5_IJS1P_SC_EEEEEEENS4_39AutoVectorizingCopyWithAssumedAlignmentILi128EEENS4_14SM90_TMA_STOREES27_S29_S29_EEEvvEEEEvNT_6ParamsE --------------------------
	.section	.nv.shared._ZN7cutlass13device_kernelINS_4gemm6kernel13GemmUniversalIN4cute5tupleIJiiiiEEENS1_10collective13CollectiveMmaINS1_35MainloopSm100TmaUmmaWarpSpecializedILi5ELi2ELi2ENS5_IJNS4_1CILi2EEESB_NSA_ILi1EEEEEEEENS5_IJNSA_ILi256EEESF_NSA_ILi128EEEEEENS_12float_e5m2_tENS5_IJlSC_lEEESI_SJ_NS4_8TiledMMAINS4_8MMA_AtomIJNS4_10MMA_TraitsINS4_25SM100_MMA_F8F6F4_2x1SM_SSEJSI_SI_fSF_SF_NS4_17integral_constantINS4_4UMMA5MajorELSQ_0EEESR_NSO_INSP_7ScaleInELSS_0EEEST_EEEEEENS4_6LayoutINS5_IJSC_SC_SC_EEENS5_IJNSA_ILi0EEESY_SY_EEEEENS5_IJNS4_10UnderscoreES11_S11_EEEEENS4_28SM100_TMA_2SM_LOAD_MULTICASTENS4_14ComposedLayoutINS4_7SwizzleILi3ELi4ELi3EEENS4_18smem_ptr_flag_bitsILi8EEENSW_INS5_IJNSA_ILi8EEESG_EEENS5_IJSG_SC_EEEEEEEvNS4_8identityENS4_18SM100_TMA_2SM_LOADES1E_vS1F_EENS_8epilogue10collective18CollectiveEpilogueINS1I_23Sm100TmaWarpSpecializedILi4ELi2ELi64ELb0ELb0EEEJNS5_IJSG_SF_SG_EEENS5_IJNSW_ISG_SC_EENSW_INSA_ILi64EEESC_EEEEESI_SJ_SI_SJ_NS1I_6fusion15FusionCallbacksIS1M_NS1S_17LinearCombinationISI_fSI_fLNS_15FloatRoundStyleE2EEES1N_S1R_JEEENS4_5SM1004TMEM4LOAD26SM100_TMEM_LOAD_32dp32b64xENS4_13SM90_TMA_LOADENS15_INS16_ILi2ELi4ELi3EEES19_NSW_INS5_IJS1A_S1P_EEENS5_IJS1P_SC_EEEEEEENS4_39AutoVectorizingCopyWithAssumedAlignmentILi128EEENS4_14SM90_TMA_STOREES27_S29_S29_EEEvvEEEEvNT_6ParamsE,"aw",@nobits
	.sectionflags	@""
	.align	16
	.zero		1024


//--------------------- .nv.shared.reserved.0     --------------------------
	.section	.nv.shared.reserved.0,"aw",@nobits
	.weak		__nv_reservedSMEM_offset_0_alias
	.size		__nv_reservedSMEM_offset_0_alias, 0, 64
	.other		__nv_reservedSMEM_offset_0_alias,@"STO_CUDA_RESERVED_SHARED STV_DEFAULT"
__nv_reservedSMEM_offset_0_alias:
	.zero		0
.nv.shared.reserved.0:
	.zero		64
	.weak		__nv_reservedSMEM_tcgen05_partition
	.type		__nv_reservedSMEM_tcgen05_partition,@object
	.size		__nv_reservedSMEM_tcgen05_partition,(.L_0 - __nv_reservedSMEM_tcgen05_partition)
__nv_reservedSMEM_tcgen05_partition:
	.zero		32
.L_0:


//--------------------- .nv.global                --------------------------
	.section	.nv.global,"aw",@nobits
.nv.global:
	.type		_ZN39_INTERNAL_4e26ca3a_4_k_cu_1bafa47b_92094cute1_E,@object
	.size		_ZN39_INTERNAL_4e26ca3a_4_k_cu_1bafa47b_92094cute1_E,(_ZN39_INTERNAL_4e26ca3a_4_k_cu_1bafa47b_92094cuda3std3__45__cpo6cbeginE - _ZN39_INTERNAL_4e26ca3a_4_k_cu_1bafa47b_92094cute1_E)
_ZN39_INTERNAL_4e26ca3a_4_k_cu_1bafa47b_92094cute1_E:
	.zero		1
	.type		_ZN39_INTERNAL_4e26ca3a_4_k_cu_1bafa47b_92094cuda3std3__45__cpo6cbeginE,@object
	.size		_ZN39_INTERNAL_4e26ca3a_4_k_cu_1bafa47b_92094cuda3std3__45__cpo6cbeginE,(_ZN39_INTERNAL_4e26ca3a_4_k_cu_1bafa47b_92094cuda3std3__48in_placeE - _ZN39_INTERNAL_4e26ca3a_4_k_cu_1bafa47b_92094cuda3std3__45__cpo6cbeginE)
_ZN39_INTERNAL_4e26ca3a_4_k_cu_1bafa47b_92094cuda3std3__45__cpo6cbeginE:
	.zero		1
	.type		_ZN39_INTERNAL_4e26ca3a_4_k_cu_1bafa47b_92094cuda3std3__48in_placeE,@object
	.size		_ZN39_INTERNAL_4e26ca3a_4_k_cu_1bafa47b_92094cuda3std3__48in_placeE,(_ZN39_INTERNAL_4e26ca3a_4_k_cu_1bafa47b_92094cuda3std6ranges3__45__cpo9iter_moveE - _ZN39_INTERNAL_4e26ca3a_4_k_cu_1bafa47b_92094cuda3std3__48in_placeE)
_ZN39_INTERNAL_4e26ca3a_4_k_cu_1bafa47b_92094cuda3std3__48in_placeE:
	.zero		1
	.type		_ZN39_INTERNAL_4e26ca3a_4_k_cu_1bafa47b_92094cuda3std6ranges3__45__cpo9iter_moveE,@object
	.size		_ZN39_INTERNAL_4e26ca3a_4_k_cu_1bafa47b_92094cuda3std6ranges3__45__cpo9iter_moveE,(_ZN39_INTERNAL_4e26ca3a_4_k_cu_1bafa47b_92094cuda3std3__45__cpo5beginE - _ZN39_INTERNAL_4e26ca3a_4_k_cu_1bafa47b_92094cuda3std6ranges3__45__cpo9iter_moveE)
_ZN39_INTERNAL_4e26ca3a_4_k_cu_1bafa47b_92094cuda3std6ranges3__45__cpo9iter_moveE:
	.zero		1
	.type		_ZN39_INTERNAL_4e26ca3a_4_k_cu_1bafa47b_92094cuda3std3__45__cpo5beginE,@object
	.size		_ZN39_INTERNAL_4e26ca3a_4_k_cu_1bafa47b_92094cuda3std3__45__cpo5beginE,(_ZN39_INTERNAL_4e26ca3a_4_k_cu_1bafa47b_92094cuda3std3__441_GLOBAL__N__4e26ca3a_4_k_cu_1bafa47b_92096ignoreE - _ZN39_INTERNAL_4e26ca3a_4_k_cu_1bafa47b_92094cuda3std3__45__cpo5beginE)
_ZN39_INTERNAL_4e26ca3a_4_k_cu_1bafa47b_92094cuda3std3__45__cpo5beginE:
	.zero		1
	.type		_ZN39_INTERNAL_4e26ca3a_4_k_cu_1bafa47b_92094cuda3std3__441_GLOBAL__N__4e26ca3a_4_k_cu_1bafa47b_92096ignoreE,@object
	.size		_ZN39_INTERNAL_4e26ca3a_4_k_cu_1bafa47b_92094cuda3std3__441_GLOBAL__N__4e26ca3a_4_k_cu_1bafa47b_92096ignoreE,(_ZN39_INTERNAL_4e26ca3a_4_k_cu_1bafa47b_92094cute7productE - _ZN39_INTERNAL_4e26ca3a_4_k_cu_1bafa47b_92094cuda3std3__441_GLOBAL__N__4e26ca3a_4_k_cu_1bafa47b_92096ignoreE)
_ZN39_INTERNAL_4e26ca3a_4_k_cu_1bafa47b_92094cuda3std3__441_GLOBAL__N__4e26ca3a_4_k_cu_1bafa47b_92096ignoreE:
	.zero		1
	.type		_ZN39_INTERNAL_4e26ca3a_4_k_cu_1bafa47b_92094cute7productE,@object
	.size		_ZN39_INTERNAL_4e26ca3a_4_k_cu_1bafa47b_92094cute7productE,(_ZN39_INTERNAL_4e26ca3a_4_k_cu_1bafa47b_92094cuda3std3__45__cpo3endE - _ZN39_INTERNAL_4e26ca3a_4_k_cu_1bafa47b_92094cute7productE)
_ZN39_INTERNAL_4e26ca3a_4_k_cu_1bafa47b_92094cute7productE:
	.zero		1
	.type		_ZN39_INTERNAL_4e26ca3a_4_k_cu_1bafa47b_92094cuda3std3__45__cpo3endE,@object
	.size		_ZN39_INTERNAL_4e26ca3a_4_k_cu_1bafa47b_92094cuda3std3__45__cpo3endE,(_ZN39_INTERNAL_4e26ca3a_4_k_cu_1bafa47b_92094cuda3std3__419piecewise_constructE - _ZN39_INTERNAL_4e26ca3a_4_k_cu_1bafa47b_92094cuda3std3__45__cpo3endE)
_ZN39_INTERNAL_4e26ca3a_4_k_cu_1bafa47b_92094cuda3std3__45__cpo3endE:
	.zero		1
	.type		_ZN39_INTERNAL_4e26ca3a_4_k_cu_1bafa47b_92094cuda3std3__419piecewise_constructE,@object
	.size		_ZN39_INTERNAL_4e26ca3a_4_k_cu_1bafa47b_92094cuda3std3__419piecewise_constructE,(_ZN39_INTERNAL_4e26ca3a_4_k_cu_1bafa47b_92094cuda3std3__45__cpo4cendE - _ZN39_INTERNAL_4e26ca3a_4_k_cu_1bafa47b_92094cuda3std3__419piecewise_constructE)
_ZN39_INTERNAL_4e26ca3a_4_k_cu_1bafa47b_92094cuda3std3__419piecewise_constructE:
	.zero		1
	.type		_ZN39_INTERNAL_4e26ca3a_4_k_cu_1bafa47b_92094cuda3std3__45__cpo4cendE,@object
	.size		_ZN39_INTERNAL_4e26ca3a_4_k_cu_1bafa47b_92094cuda3std3__45__cpo4cendE,(_ZN39_INTERNAL_4e26ca3a_4_k_cu_1bafa47b_92094cuda3std6ranges3__45__cpo4swapE - _ZN39_INTERNAL_4e26ca3a_4_k_cu_1bafa47b_92094cuda3std3__45__cpo4cendE)
_ZN39_INTERNAL_4e26ca3a_4_k_cu_1bafa47b_92094cuda3std3__45__cpo4cendE:
	.zero		1
	.type		_ZN39_INTERNAL_4e26ca3a_4_k_cu_1bafa47b_92094cuda3std6ranges3__45__cpo4swapE,@object
	.size		_ZN39_INTERNAL_4e26ca3a_4_k_cu_1bafa47b_92094cuda3std6ranges3__45__cpo4swapE,(.L_11 - _ZN39_INTERNAL_4e26ca3a_4_k_cu_1bafa47b_92094cuda3std6ranges3__45__cpo4swapE)
_ZN39_INTERNAL_4e26ca3a_4_k_cu_1bafa47b_92094cuda3std6ranges3__45__cpo4swapE:
	.zero		1
.L_11:


//--------------------- .nv.constant0._ZN7cutlass13device_kernelINS_4gemm6kernel13GemmUniversalIN4cute5tupleIJiiiiEEENS1_10collective13CollectiveMmaINS1_35MainloopSm100TmaUmmaWarpSpecializedILi5ELi2ELi2ENS5_IJNS4_1CILi2EEESB_NSA_ILi1EEEEEEEENS5_IJNSA_ILi256EEESF_NSA_ILi128EEEEEENS_12float_e5m2_tENS5_IJlSC_lEEESI_SJ_NS4_8TiledMMAINS4_8MMA_AtomIJNS4_10MMA_TraitsINS4_25SM100_MMA_F8F6F4_2x1SM_SSEJSI_SI_fSF_SF_NS4_17integral_constantINS4_4UMMA5MajorELSQ_0EEESR_NSO_INSP_7ScaleInELSS_0EEEST_EEEEEENS4_6LayoutINS5_IJSC_SC_SC_EEENS5_IJNSA_ILi0EEESY_SY_EEEEENS5_IJNS4_10UnderscoreES11_S11_EEEEENS4_28SM100_TMA_2SM_LOAD_MULTICASTENS4_14ComposedLayoutINS4_7SwizzleILi3ELi4ELi3EEENS4_18smem_ptr_flag_bitsILi8EEENSW_INS5_IJNSA_ILi8EEESG_EEENS5_IJSG_SC_EEEEEEEvNS4_8identityENS4_18SM100_TMA_2SM_LOADES1E_vS1F_EENS_8epilogue10collective18CollectiveEpilogueINS1I_23Sm100TmaWarpSpecializedILi4ELi2ELi64ELb0ELb0EEEJNS5_IJSG_SF_SG_EEENS5_IJNSW_ISG_SC_EENSW_INSA_ILi64EEESC_EEEEESI_SJ_SI_SJ_NS1I_6fusion15FusionCallbacksIS1M_NS1S_17LinearCombinationISI_fSI_fLNS_15FloatRoundStyleE2EEES1N_S1R_JEEENS4_5SM1004TMEM4LOAD26SM100_TMEM_LOAD_32dp32b64xENS4_13SM90_TMA_LOADENS15_INS16_ILi2ELi4ELi3EEES19_NSW_INS5_IJS1A_S1P_EEENS5_IJS1P_SC_EEEEEEENS4_39AutoVectorizingCopyWithAssumedAlignmentILi128EEENS4_14SM90_TMA_STOREES27_S29_S29_EEEvvEEEEvNT_6ParamsE --------------------------
	.section	.nv.constant0._ZN7cutlass13device_kernelINS_4gemm6kernel13GemmUniversalIN4cute5tupleIJiiiiEEENS1_10collective13CollectiveMmaINS1_35MainloopSm100TmaUmmaWarpSpecializedILi5ELi2ELi2ENS5_IJNS4_1CILi2EEESB_NSA_ILi1EEEEEEEENS5_IJNSA_ILi256EEESF_NSA_ILi128EEEEEENS_12float_e5m2_tENS5_IJlSC_lEEESI_SJ_NS4_8TiledMMAINS4_8MMA_AtomIJNS4_10MMA_TraitsINS4_25SM100_MMA_F8F6F4_2x1SM_SSEJSI_SI_fSF_SF_NS4_17integral_constantINS4_4UMMA5MajorELSQ_0EEESR_NSO_INSP_7ScaleInELSS_0EEEST_EEEEEENS4_6LayoutINS5_IJSC_SC_SC_EEENS5_IJNSA_ILi0EEESY_SY_EEEEENS5_IJNS4_10UnderscoreES11_S11_EEEEENS4_28SM100_TMA_2SM_LOAD_MULTICASTENS4_14ComposedLayoutINS4_7SwizzleILi3ELi4ELi3EEENS4_18smem_ptr_flag_bitsILi8EEENSW_INS5_IJNSA_ILi8EEESG_EEENS5_IJSG_SC_EEEEEEEvNS4_8identityENS4_18SM100_TMA_2SM_LOADES1E_vS1F_EENS_8epilogue10collective18CollectiveEpilogueINS1I_23Sm100TmaWarpSpecializedILi4ELi2ELi64ELb0ELb0EEEJNS5_IJSG_SF_SG_EEENS5_IJNSW_ISG_SC_EENSW_INSA_ILi64EEESC_EEEEESI_SJ_SI_SJ_NS1I_6fusion15FusionCallbacksIS1M_NS1S_17LinearCombinationISI_fSI_fLNS_15FloatRoundStyleE2EEES1N_S1R_JEEENS4_5SM1004TMEM4LOAD26SM100_TMEM_LOAD_32dp32b64xENS4_13SM90_TMA_LOADENS15_INS16_ILi2ELi4ELi3EEES19_NSW_INS5_IJS1A_S1P_EEENS5_IJS1P_SC_EEEEEEENS4_39AutoVectorizingCopyWithAssumedAlignmentILi128EEENS4_14SM90_TMA_STOREES27_S29_S29_EEEvvEEEEvNT_6ParamsE,"a",@progbits
	.sectionflags	@""
	.align	4
.nv.constant0._ZN7cutlass13device_kernelINS_4gemm6kernel13GemmUniversalIN4cute5tupleIJiiiiEEENS1_10collective13CollectiveMmaINS1_35MainloopSm100TmaUmmaWarpSpecializedILi5ELi2ELi2ENS5_IJNS4_1CILi2EEESB_NSA_ILi1EEEEEEEENS5_IJNSA_ILi256EEESF_NSA_ILi128EEEEEENS_12float_e5m2_tENS5_IJlSC_lEEESI_SJ_NS4_8TiledMMAINS4_8MMA_AtomIJNS4_10MMA_TraitsINS4_25SM100_MMA_F8F6F4_2x1SM_SSEJSI_SI_fSF_SF_NS4_17integral_constantINS4_4UMMA5MajorELSQ_0EEESR_NSO_INSP_7ScaleInELSS_0EEEST_EEEEEENS4_6LayoutINS5_IJSC_SC_SC_EEENS5_IJNSA_ILi0EEESY_SY_EEEEENS5_IJNS4_10UnderscoreES11_S11_EEEEENS4_28SM100_TMA_2SM_LOAD_MULTICASTENS4_14ComposedLayoutINS4_7SwizzleILi3ELi4ELi3EEENS4_18smem_ptr_flag_bitsILi8EEENSW_INS5_IJNSA_ILi8EEESG_EEENS5_IJSG_SC_EEEEEEEvNS4_8identityENS4_18SM100_TMA_2SM_LOADES1E_vS1F_EENS_8epilogue10collective18CollectiveEpilogueINS1I_23Sm100TmaWarpSpecializedILi4ELi2ELi64ELb0ELb0EEEJNS5_IJSG_SF_SG_EEENS5_IJNSW_ISG_SC_EENSW_INSA_ILi64EEESC_EEEEESI_SJ_SI_SJ_NS1I_6fusion15FusionCallbacksIS1M_NS1S_17LinearCombinationISI_fSI_fLNS_15FloatRoundStyleE2EEES1N_S1R_JEEENS4_5SM1004TMEM4LOAD26SM100_TMEM_LOAD_32dp32b64xENS4_13SM90_TMA_LOADENS15_INS16_ILi2ELi4ELi3EEES19_NSW_INS5_IJS1A_S1P_EEENS5_IJS1P_SC_EEEEEEENS4_39AutoVectorizingCopyWithAssumedAlignmentILi128EEENS4_14SM90_TMA_STOREES27_S29_S29_EEEvvEEEEvNT_6ParamsE:
	.zero		2944


//--------------------- SYMBOLS --------------------------

	.type		.nv.reservedSmem.offset0,@object
	.size		.nv.reservedSmem.offset0,0x4
	.type		.nv.reservedSmem.cap,@object
	.size		.nv.reservedSmem.cap,0x4
	.type		__assertfail,@function
